	.target	sm_90a

	.elftype	@"ET_EXEC"


//--------------------- .note.nv.tkinfo           --------------------------
	.section	.note.nv.tkinfo,"",@"SHT_NOTE"
	.sectionflags	@"SHF_NOTE_NV_TKINFO"
	.tkinfo
        /*0018*/ 	.word	0x00000002
        /*0030*/ 	.string	""
        /*0030*/ 	.string	"ptxas"
        /*0030*/ 	.string	"Cuda compilation tools, release 13.0, V13.0.88"
        /*0030*/ 	.string	"Build cuda_13.0.r13.0/compiler.36424714_0"
        /*0030*/ 	.string	"-arch sm_90a -m 64 "



//--------------------- .note.nv.cuinfo           --------------------------
	.section	.note.nv.cuinfo,"",@"SHT_NOTE"
	.sectionflags	@"SHF_NOTE_NV_CUINFO"
        /*0018*/ 	.short	0x0002
        /*001a*/ 	.short	0x005a
        /*001c*/ 	.short	0x0082
	.zero		2


//--------------------- .nv.info                  --------------------------
	.section	.nv.info,"",@"SHT_CUDA_INFO"
	.align	4


	//----- nvinfo : EIATTR_REGCOUNT
	.align		4
        /*0000*/ 	.byte	0x04, 0x2f
        /*0002*/ 	.short	(.L_12 - .L_11)
	.align		4
.L_11:
        /*0004*/ 	.word	index@(_ZN7cutlass13device_kernelIN5flash19enable_sm80_to_sm89INS1_16FlashAttnFwdSm80INS1_25CollectiveMainloopFwdSm80ILi4ELi1ELb0EN4cute5tupleIJNS5_1CILi128EEENS7_ILi64EEES8_EEELi128ENS_10bfloat16_tEfNS_4arch4Sm80ELb1ELb0ELb0ELb1ELb0ELb1ELb1ELb0EEENS1_21CollectiveEpilogueFwdINS6_IJS8_S8_S9_EEENS6_IJNS7_ILi1EEESH_SH_EEESB_SD_Li128ELb1ELb1ELb0ELb0EEENS1_19SingleTileSchedulerILb1ELb0ELb1ELi128EEEEEEEEEvNT_6ParamsE)
        /*0008*/ 	.word	0x00000004


	//----- nvinfo : EIATTR_FRAME_SIZE
	.align		4
.L_12:
        /*000c*/ 	.byte	0x04, 0x11
        /*000e*/ 	.short	(.L_14 - .L_13)
	.align		4
.L_13:
        /*0010*/ 	.word	index@(_ZN7cutlass13device_kernelIN5flash19enable_sm80_to_sm89INS1_16FlashAttnFwdSm80INS1_25CollectiveMainloopFwdSm80ILi4ELi1ELb0EN4cute5tupleIJNS5_1CILi128EEENS7_ILi64EEES8_EEELi128ENS_10bfloat16_tEfNS_4arch4Sm80ELb1ELb0ELb0ELb1ELb0ELb1ELb1ELb0EEENS1_21CollectiveEpilogueFwdINS6_IJS8_S8_S9_EEENS6_IJNS7_ILi1EEESH_SH_EEESB_SD_Li128ELb1ELb1ELb0ELb0EEENS1_19SingleTileSchedulerILb1ELb0ELb1ELi128EEEEEEEEEvNT_6ParamsE)
        /*0014*/ 	.word	0x00000000


	//----- nvinfo : EIATTR_REGCOUNT
	.align		4
.L_14:
        /*0018*/ 	.byte	0x04, 0x2f
        /*001a*/ 	.short	(.L_16 - .L_15)
	.align		4
.L_15:
        /*001c*/ 	.word	index@(_ZN7cutlass13device_kernelIN5flash19enable_sm80_to_sm89INS1_16FlashAttnFwdSm80INS1_25CollectiveMainloopFwdSm80ILi4ELi1ELb0EN4cute5tupleIJNS5_1CILi128EEENS7_ILi64EEES8_EEELi128ENS_10bfloat16_tEfNS_4arch4Sm80ELb1ELb0ELb0ELb1ELb0ELb0ELb1ELb0EEENS1_21CollectiveEpilogueFwdINS6_IJS8_S8_S9_EEENS6_IJNS7_ILi1EEESH_SH_EEESB_SD_Li128ELb1ELb1ELb0ELb0EEENS1_19SingleTileSchedulerILb1ELb0ELb1ELi128EEEEEEEEEvNT_6ParamsE)
        /*0020*/ 	.word	0x00000004


	//----- nvinfo : EIATTR_FRAME_SIZE
	.align		4
.L_16:
        /*0024*/ 	.byte	0x04, 0x11
        /*0026*/ 	.short	(.L_18 - .L_17)
	.align		4
.L_17:
        /*0028*/ 	.word	index@(_ZN7cutlass13device_kernelIN5flash19enable_sm80_to_sm89INS1_16FlashAttnFwdSm80INS1_25CollectiveMainloopFwdSm80ILi4ELi1ELb0EN4cute5tupleIJNS5_1CILi128EEENS7_ILi64EEES8_EEELi128ENS_10bfloat16_tEfNS_4arch4Sm80ELb1ELb0ELb0ELb1ELb0ELb0ELb1ELb0EEENS1_21CollectiveEpilogueFwdINS6_IJS8_S8_S9_EEENS6_IJNS7_ILi1EEESH_SH_EEESB_SD_Li128ELb1ELb1ELb0ELb0EEENS1_19SingleTileSchedulerILb1ELb0ELb1ELi128EEEEEEEEEvNT_6ParamsE)
        /*002c*/ 	.word	0x00000000


	//----- nvinfo : EIATTR_REGCOUNT
	.align		4
.L_18:
        /*0030*/ 	.byte	0x04, 0x2f
        /*0032*/ 	.short	(.L_20 - .L_19)
	.align		4
.L_19:
        /*0034*/ 	.word	index@(_ZN7cutlass13device_kernelIN5flash19enable_sm80_to_sm89INS1_16FlashAttnFwdSm80INS1_25CollectiveMainloopFwdSm80ILi4ELi1ELb0EN4cute5tupleIJNS5_1CILi128EEENS7_ILi64EEES8_EEELi128ENS_10bfloat16_tEfNS_4arch4Sm80ELb1ELb0ELb0ELb0ELb0ELb0ELb1ELb0EEENS1_21CollectiveEpilogueFwdINS6_IJS8_S8_S9_EEENS6_IJNS7_ILi1EEESH_SH_EEESB_SD_Li128ELb0ELb1ELb0ELb0EEENS1_30DynamicPersistentTileSchedulerILi128ELi128ELb0ELb1ELb0EEEEEEEEEvNT_6ParamsE)
        /*0038*/ 	.word	0x00000004


	//----- nvinfo : EIATTR_FRAME_SIZE
	.align		4
.L_20:
        /*003c*/ 	.byte	0x04, 0x11
        /*003e*/ 	.short	(.L_22 - .L_21)
	.align		4
.L_21:
        /*0040*/ 	.word	index@(_ZN7cutlass13device_kernelIN5flash19enable_sm80_to_sm89INS1_16FlashAttnFwdSm80INS1_25CollectiveMainloopFwdSm80ILi4ELi1ELb0EN4cute5tupleIJNS5_1CILi128EEENS7_ILi64EEES8_EEELi128ENS_10bfloat16_tEfNS_4arch4Sm80ELb1ELb0ELb0ELb0ELb0ELb0ELb1ELb0EEENS1_21CollectiveEpilogueFwdINS6_IJS8_S8_S9_EEENS6_IJNS7_ILi1EEESH_SH_EEESB_SD_Li128ELb0ELb1ELb0ELb0EEENS1_30DynamicPersistentTileSchedulerILi128ELi128ELb0ELb1ELb0EEEEEEEEEvNT_6ParamsE)
        /*0044*/ 	.word	0x00000000


	//----- nvinfo : EIATTR_REGCOUNT
	.align		4
.L_22:
        /*0048*/ 	.byte	0x04, 0x2f
        /*004a*/ 	.short	(.L_24 - .L_23)
	.align		4
.L_23:
        /*004c*/ 	.word	index@(_ZN7cutlass13device_kernelIN5flash19enable_sm80_to_sm89INS1_16FlashAttnFwdSm80INS1_25CollectiveMainloopFwdSm80ILi4ELi1ELb0EN4cute5tupleIJNS5_1CILi128EEENS7_ILi48EEES8_EEELi128ENS_10bfloat16_tEfNS_4arch4Sm80ELb0ELb1ELb0ELb1ELb0ELb1ELb1ELb0EEENS1_21CollectiveEpilogueFwdINS6_IJS8_S8_S9_EEENS6_IJNS7_ILi1EEESH_SH_EEESB_SD_Li128ELb1ELb1ELb0ELb0EEENS1_19SingleTileSchedulerILb1ELb0ELb1ELi128EEEEEEEEEvNT_6ParamsE)
        /*0050*/ 	.word	0x00000004


	//----- nvinfo : EIATTR_FRAME_SIZE
	.align		4
.L_24:
        /*0054*/ 	.byte	0x04, 0x11
        /*0056*/ 	.short	(.L_26 - .L_25)
	.align		4
.L_25:
        /*0058*/ 	.word	index@(_ZN7cutlass13device_kernelIN5flash19enable_sm80_to_sm89INS1_16FlashAttnFwdSm80INS1_25CollectiveMainloopFwdSm80ILi4ELi1ELb0EN4cute5tupleIJNS5_1CILi128EEENS7_ILi48EEES8_EEELi128ENS_10bfloat16_tEfNS_4arch4Sm80ELb0ELb1ELb0ELb1ELb0ELb1ELb1ELb0EEENS1_21CollectiveEpilogueFwdINS6_IJS8_S8_S9_EEENS6_IJNS7_ILi1EEESH_SH_EEESB_SD_Li128ELb1ELb1ELb0ELb0EEENS1_19SingleTileSchedulerILb1ELb0ELb1ELi128EEEEEEEEEvNT_6ParamsE)
        /*005c*/ 	.word	0x00000000


	//----- nvinfo : EIATTR_REGCOUNT
	.align		4
.L_26:
        /*0060*/ 	.byte	0x04, 0x2f
        /*0062*/ 	.short	(.L_28 - .L_27)
	.align		4
.L_27:
        /*0064*/ 	.word	index@(_ZN7cutlass13device_kernelIN5flash19enable_sm80_to_sm89INS1_16FlashAttnFwdSm80INS1_25CollectiveMainloopFwdSm80ILi4ELi1ELb0EN4cute5tupleIJNS5_1CILi128EEENS7_ILi48EEES8_EEELi128ENS_10bfloat16_tEfNS_4arch4Sm80ELb0ELb1ELb0ELb1ELb0ELb0ELb1ELb0EEENS1_21CollectiveEpilogueFwdINS6_IJS8_S8_S9_EEENS6_IJNS7_ILi1EEESH_SH_EEESB_SD_Li128ELb1ELb1ELb0ELb0EEENS1_19SingleTileSchedulerILb1ELb0ELb1ELi128EEEEEEEEEvNT_6ParamsE)
        /*0068*/ 	.word	0x00000004


	//----- nvinfo : EIATTR_FRAME_SIZE
	.align		4
.L_28:
        /*006c*/ 	.byte	0x04, 0x11
        /*006e*/ 	.short	(.L_30 - .L_29)
	.align		4
.L_29:
        /*0070*/ 	.word	index@(_ZN7cutlass13device_kernelIN5flash19enable_sm80_to_sm89INS1_16FlashAttnFwdSm80INS1_25CollectiveMainloopFwdSm80ILi4ELi1ELb0EN4cute5tupleIJNS5_1CILi128EEENS7_ILi48EEES8_EEELi128ENS_10bfloat16_tEfNS_4arch4Sm80ELb0ELb1ELb0ELb1ELb0ELb0ELb1ELb0EEENS1_21CollectiveEpilogueFwdINS6_IJS8_S8_S9_EEENS6_IJNS7_ILi1EEESH_SH_EEESB_SD_Li128ELb1ELb1ELb0ELb0EEENS1_19SingleTileSchedulerILb1ELb0ELb1ELi128EEEEEEEEEvNT_6ParamsE)
        /*0074*/ 	.word	0x00000000


	//----- nvinfo : EIATTR_REGCOUNT
	.align		4
.L_30:
        /*0078*/ 	.byte	0x04, 0x2f
        /*007a*/ 	.short	(.L_32 - .L_31)
	.align		4
.L_31:
        /*007c*/ 	.word	index@(_ZN7cutlass13device_kernelIN5flash19enable_sm80_to_sm89INS1_16FlashAttnFwdSm80INS1_25CollectiveMainloopFwdSm80ILi4ELi1ELb0EN4cute5tupleIJNS5_1CILi128EEENS7_ILi48EEES8_EEELi128ENS_10bfloat16_tEfNS_4arch4Sm80ELb0ELb1ELb0ELb0ELb0ELb0ELb1ELb0EEENS1_21CollectiveEpilogueFwdINS6_IJS8_S8_S9_EEENS6_IJNS7_ILi1EEESH_SH_EEESB_SD_Li128ELb0ELb1ELb0ELb0EEENS1_19SingleTileSchedulerILb0ELb0ELb1ELi128EEEEEEEEEvNT_6ParamsE)
        /*0080*/ 	.word	0x00000004


	//----- nvinfo : EIATTR_FRAME_SIZE
	.align		4
.L_32:
        /*0084*/ 	.byte	0x04, 0x11
        /*0086*/ 	.short	(.L_34 - .L_33)
	.align		4
.L_33:
        /*0088*/ 	.word	index@(_ZN7cutlass13device_kernelIN5flash19enable_sm80_to_sm89INS1_16FlashAttnFwdSm80INS1_25CollectiveMainloopFwdSm80ILi4ELi1ELb0EN4cute5tupleIJNS5_1CILi128EEENS7_ILi48EEES8_EEELi128ENS_10bfloat16_tEfNS_4arch4Sm80ELb0ELb1ELb0ELb0ELb0ELb0ELb1ELb0EEENS1_21CollectiveEpilogueFwdINS6_IJS8_S8_S9_EEENS6_IJNS7_ILi1EEESH_SH_EEESB_SD_Li128ELb0ELb1ELb0ELb0EEENS1_19SingleTileSchedulerILb0ELb0ELb1ELi128EEEEEEEEEvNT_6ParamsE)
        /*008c*/ 	.word	0x00000000


	//----- nvinfo : EIATTR_REGCOUNT
	.align		4
.L_34:
        /*0090*/ 	.byte	0x04, 0x2f
        /*0092*/ 	.short	(.L_36 - .L_35)
	.align		4
.L_35:
        /*0094*/ 	.word	index@(_ZN7cutlass13device_kernelIN5flash19enable_sm80_to_sm89INS1_16FlashAttnFwdSm80INS1_25CollectiveMainloopFwdSm80ILi4ELi1ELb0EN4cute5tupleIJNS5_1CILi128EEENS7_ILi64EEES8_EEELi128ENS_10bfloat16_tEfNS_4arch4Sm80ELb0ELb0ELb0ELb1ELb0ELb1ELb1ELb0EEENS1_21CollectiveEpilogueFwdINS6_IJS8_S8_S9_EEENS6_IJNS7_ILi1EEESH_SH_EEESB_SD_Li128ELb1ELb1ELb0ELb0EEENS1_19SingleTileSchedulerILb1ELb0ELb1ELi128EEEEEEEEEvNT_6ParamsE)
        /*0098*/ 	.word	0x00000004


	//----- nvinfo : EIATTR_FRAME_SIZE
	.align		4
.L_36:
        /*009c*/ 	.byte	0x04, 0x11
        /*009e*/ 	.short	(.L_38 - .L_37)
	.align		4
.L_37:
        /*00a0*/ 	.word	index@(_ZN7cutlass13device_kernelIN5flash19enable_sm80_to_sm89INS1_16FlashAttnFwdSm80INS1_25CollectiveMainloopFwdSm80ILi4ELi1ELb0EN4cute5tupleIJNS5_1CILi128EEENS7_ILi64EEES8_EEELi128ENS_10bfloat16_tEfNS_4arch4Sm80ELb0ELb0ELb0ELb1ELb0ELb1ELb1ELb0EEENS1_21CollectiveEpilogueFwdINS6_IJS8_S8_S9_EEENS6_IJNS7_ILi1EEESH_SH_EEESB_SD_Li128ELb1ELb1ELb0ELb0EEENS1_19SingleTileSchedulerILb1ELb0ELb1ELi128EEEEEEEEEvNT_6ParamsE)
        /*00a4*/ 	.word	0x00000000


	//----- nvinfo : EIATTR_REGCOUNT
	.align		4
.L_38:
        /*00a8*/ 	.byte	0x04, 0x2f
        /*00aa*/ 	.short	(.L_40 - .L_39)
	.align		4
.L_39:
        /*00ac*/ 	.word	index@(_ZN7cutlass13device_kernelIN5flash19enable_sm80_to_sm89INS1_16FlashAttnFwdSm80INS1_25CollectiveMainloopFwdSm80ILi4ELi1ELb0EN4cute5tupleIJNS5_1CILi128EEENS7_ILi64EEES8_EEELi128ENS_10bfloat16_tEfNS_4arch4Sm80ELb0ELb0ELb0ELb1ELb0ELb0ELb1ELb0EEENS1_21CollectiveEpilogueFwdINS6_IJS8_S8_S9_EEENS6_IJNS7_ILi1EEESH_SH_EEESB_SD_Li128ELb1ELb1ELb0ELb0EEENS1_19SingleTileSchedulerILb1ELb0ELb1ELi128EEEEEEEEEvNT_6ParamsE)
        /*00b0*/ 	.word	0x00000004


	//----- nvinfo : EIATTR_FRAME_SIZE
	.align		4
.L_40:
        /*00b4*/ 	.byte	0x04, 0x11
        /*00b6*/ 	.short	(.L_42 - .L_41)
	.align		4
.L_41:
        /*00b8*/ 	.word	index@(_ZN7cutlass13device_kernelIN5flash19enable_sm80_to_sm89INS1_16FlashAttnFwdSm80INS1_25CollectiveMainloopFwdSm80ILi4ELi1ELb0EN4cute5tupleIJNS5_1CILi128EEENS7_ILi64EEES8_EEELi128ENS_10bfloat16_tEfNS_4arch4Sm80ELb0ELb0ELb0ELb1ELb0ELb0ELb1ELb0EEENS1_21CollectiveEpilogueFwdINS6_IJS8_S8_S9_EEENS6_IJNS7_ILi1EEESH_SH_EEESB_SD_Li128ELb1ELb1ELb0ELb0EEENS1_19SingleTileSchedulerILb1ELb0ELb1ELi128EEEEEEEEEvNT_6ParamsE)
        /*00bc*/ 	.word	0x00000000


	//----- nvinfo : EIATTR_REGCOUNT
	.align		4
.L_42:
        /*00c0*/ 	.byte	0x04, 0x2f
        /*00c2*/ 	.short	(.L_44 - .L_43)
	.align		4
.L_43:
        /*00c4*/ 	.word	index@(_ZN7cutlass13device_kernelIN5flash19enable_sm80_to_sm89INS1_16FlashAttnFwdSm80INS1_25CollectiveMainloopFwdSm80ILi4ELi1ELb0EN4cute5tupleIJNS5_1CILi128EEENS7_ILi64EEES8_EEELi128ENS_10bfloat16_tEfNS_4arch4Sm80ELb0ELb0ELb0ELb0ELb0ELb0ELb1ELb0EEENS1_21CollectiveEpilogueFwdINS6_IJS8_S8_S9_EEENS6_IJNS7_ILi1EEESH_SH_EEESB_SD_Li128ELb0ELb1ELb0ELb0EEENS1_19SingleTileSchedulerILb0ELb0ELb1ELi128EEEEEEEEEvNT_6ParamsE)
        /*00c8*/ 	.word	0x00000004


	//----- nvinfo : EIATTR_FRAME_SIZE
	.align		4
.L_44:
        /*00cc*/ 	.byte	0x04, 0x11
        /*00ce*/ 	.short	(.L_46 - .L_45)
	.align		4
.L_45:
        /*00d0*/ 	.word	index@(_ZN7cutlass13device_kernelIN5flash19enable_sm80_to_sm89INS1_16FlashAttnFwdSm80INS1_25CollectiveMainloopFwdSm80ILi4ELi1ELb0EN4cute5tupleIJNS5_1CILi128EEENS7_ILi64EEES8_EEELi128ENS_10bfloat16_tEfNS_4arch4Sm80ELb0ELb0ELb0ELb0ELb0ELb0ELb1ELb0EEENS1_21CollectiveEpilogueFwdINS6_IJS8_S8_S9_EEENS6_IJNS7_ILi1EEESH_SH_EEESB_SD_Li128ELb0ELb1ELb0ELb0EEENS1_19SingleTileSchedulerILb0ELb0ELb1ELi128EEEEEEEEEvNT_6ParamsE)
        /*00d4*/ 	.word	0x00000000


	//----- nvinfo : EIATTR_REGCOUNT
	.align		4
.L_46:
        /*00d8*/ 	.byte	0x04, 0x2f
        /*00da*/ 	.short	(.L_48 - .L_47)
	.align		4
.L_47:
        /*00dc*/ 	.word	index@(_ZN7cutlass13device_kernelIN5flash19enable_sm80_to_sm89INS1_16FlashAttnFwdSm80INS1_25CollectiveMainloopFwdSm80ILi8ELi1ELb1EN4cute5tupleIJNS5_1CILi128EEES8_S8_EEELi128ENS_10bfloat16_tEfNS_4arch4Sm80ELb1ELb0ELb0ELb1ELb0ELb1ELb1ELb0EEENS1_21CollectiveEpilogueFwdIS9_NS6_IJNS7_ILi1EEESF_SF_EEESA_SC_Li256ELb1ELb1ELb0ELb0EEENS1_19SingleTileSchedulerILb1ELb0ELb1ELi128EEEEEEEEEvNT_6ParamsE)
        /*00e0*/ 	.word	0x00000004


	//----- nvinfo : EIATTR_FRAME_SIZE
	.align		4
.L_48:
        /*00e4*/ 	.byte	0x04, 0x11
        /*00e6*/ 	.short	(.L_50 - .L_49)
	.align		4
.L_49:
        /*00e8*/ 	.word	index@(_ZN7cutlass13device_kernelIN5flash19enable_sm80_to_sm89INS1_16FlashAttnFwdSm80INS1_25CollectiveMainloopFwdSm80ILi8ELi1ELb1EN4cute5tupleIJNS5_1CILi128EEES8_S8_EEELi128ENS_10bfloat16_tEfNS_4arch4Sm80ELb1ELb0ELb0ELb1ELb0ELb1ELb1ELb0EEENS1_21CollectiveEpilogueFwdIS9_NS6_IJNS7_ILi1EEESF_SF_EEESA_SC_Li256ELb1ELb1ELb0ELb0EEENS1_19SingleTileSchedulerILb1ELb0ELb1ELi128EEEEEEEEEvNT_6ParamsE)
        /*00ec*/ 	.word	0x00000000


	//----- nvinfo : EIATTR_REGCOUNT
	.align		4
.L_50:
        /*00f0*/ 	.byte	0x04, 0x2f
        /*00f2*/ 	.short	(.L_52 - .L_51)
	.align		4
.L_51:
        /*00f4*/ 	.word	index@(_ZN7cutlass13device_kernelIN5flash19enable_sm80_to_sm89INS1_16FlashAttnFwdSm80INS1_25CollectiveMainloopFwdSm80ILi8ELi1ELb1EN4cute5tupleIJNS5_1CILi128EEES8_S8_EEELi128ENS_10bfloat16_tEfNS_4arch4Sm80ELb1ELb0ELb0ELb1ELb0ELb0ELb1ELb0EEENS1_21CollectiveEpilogueFwdIS9_NS6_IJNS7_ILi1EEESF_SF_EEESA_SC_Li256ELb1ELb1ELb0ELb0EEENS1_19SingleTileSchedulerILb1ELb0ELb1ELi128EEEEEEEEEvNT_6ParamsE)
        /*00f8*/ 	.word	0x00000004


	//----- nvinfo : EIATTR_FRAME_SIZE
	.align		4
.L_52:
        /*00fc*/ 	.byte	0x04, 0x11
        /*00fe*/ 	.short	(.L_54 - .L_53)
	.align		4
.L_53:
        /*0100*/ 	.word	index@(_ZN7cutlass13device_kernelIN5flash19enable_sm80_to_sm89INS1_16FlashAttnFwdSm80INS1_25CollectiveMainloopFwdSm80ILi8ELi1ELb1EN4cute5tupleIJNS5_1CILi128EEES8_S8_EEELi128ENS_10bfloat16_tEfNS_4arch4Sm80ELb1ELb0ELb0ELb1ELb0ELb0ELb1ELb0EEENS1_21CollectiveEpilogueFwdIS9_NS6_IJNS7_ILi1EEESF_SF_EEESA_SC_Li256ELb1ELb1ELb0ELb0EEENS1_19SingleTileSchedulerILb1ELb0ELb1ELi128EEEEEEEEEvNT_6ParamsE)
        /*0104*/ 	.word	0x00000000


	//----- nvinfo : EIATTR_REGCOUNT
	.align		4
.L_54:
        /*0108*/ 	.byte	0x04, 0x2f
        /*010a*/ 	.short	(.L_56 - .L_55)
	.align		4
.L_55:
        /*010c*/ 	.word	index@(_ZN7cutlass13device_kernelIN5flash19enable_sm80_to_sm89INS1_16FlashAttnFwdSm80INS1_25CollectiveMainloopFwdSm80ILi8ELi1ELb1EN4cute5tupleIJNS5_1CILi128EEES8_S8_EEELi128ENS_10bfloat16_tEfNS_4arch4Sm80ELb1ELb0ELb0ELb0ELb0ELb0ELb1ELb0EEENS1_21CollectiveEpilogueFwdIS9_NS6_IJNS7_ILi1EEESF_SF_EEESA_SC_Li256ELb0ELb1ELb0ELb0EEENS1_30DynamicPersistentTileSchedulerILi256ELi256ELb0ELb1ELb0EEEEEEEEEvNT_6ParamsE)
        /*0110*/ 	.word	0x00000004


	//----- nvinfo : EIATTR_FRAME_SIZE
	.align		4
.L_56:
        /*0114*/ 	.byte	0x04, 0x11
        /*0116*/ 	.short	(.L_58 - .L_57)
	.align		4
.L_57:
        /*0118*/ 	.word	index@(_ZN7cutlass13device_kernelIN5flash19enable_sm80_to_sm89INS1_16FlashAttnFwdSm80INS1_25CollectiveMainloopFwdSm80ILi8ELi1ELb1EN4cute5tupleIJNS5_1CILi128EEES8_S8_EEELi128ENS_10bfloat16_tEfNS_4arch4Sm80ELb1ELb0ELb0ELb0ELb0ELb0ELb1ELb0EEENS1_21CollectiveEpilogueFwdIS9_NS6_IJNS7_ILi1EEESF_SF_EEESA_SC_Li256ELb0ELb1ELb0ELb0EEENS1_30DynamicPersistentTileSchedulerILi256ELi256ELb0ELb1ELb0EEEEEEEEEvNT_6ParamsE)
        /*011c*/ 	.word	0x00000000


	//----- nvinfo : EIATTR_REGCOUNT
	.align		4
.L_58:
        /*0120*/ 	.byte	0x04, 0x2f
        /*0122*/ 	.short	(.L_60 - .L_59)
	.align		4
.L_59:
        /*0124*/ 	.word	index@(_ZN7cutlass13device_kernelIN5flash19enable_sm80_to_sm89INS1_16FlashAttnFwdSm80INS1_25CollectiveMainloopFwdSm80ILi8ELi1ELb1EN4cute5tupleIJNS5_1CILi128EEENS7_ILi96EEES8_EEELi128ENS_10bfloat16_tEfNS_4arch4Sm80ELb0ELb1ELb0ELb1ELb0ELb1ELb1ELb0EEENS1_21CollectiveEpilogueFwdINS6_IJS8_S8_S9_EEENS6_IJNS7_ILi1EEESH_SH_EEESB_SD_Li256ELb1ELb1ELb0ELb0EEENS1_19SingleTileSchedulerILb1ELb0ELb1ELi128EEEEEEEEEvNT_6ParamsE)
        /*0128*/ 	.word	0x00000004


	//----- nvinfo : EIATTR_FRAME_SIZE
	.align		4
.L_60:
        /*012c*/ 	.byte	0x04, 0x11
        /*012e*/ 	.short	(.L_62 - .L_61)
	.align		4
.L_61:
        /*0130*/ 	.word	index@(_ZN7cutlass13device_kernelIN5flash19enable_sm80_to_sm89INS1_16FlashAttnFwdSm80INS1_25CollectiveMainloopFwdSm80ILi8ELi1ELb1EN4cute5tupleIJNS5_1CILi128EEENS7_ILi96EEES8_EEELi128ENS_10bfloat16_tEfNS_4arch4Sm80ELb0ELb1ELb0ELb1ELb0ELb1ELb1ELb0EEENS1_21CollectiveEpilogueFwdINS6_IJS8_S8_S9_EEENS6_IJNS7_ILi1EEESH_SH_EEESB_SD_Li256ELb1ELb1ELb0ELb0EEENS1_19SingleTileSchedulerILb1ELb0ELb1ELi128EEEEEEEEEvNT_6ParamsE)
        /*0134*/ 	.word	0x00000000


	//----- nvinfo : EIATTR_REGCOUNT
	.align		4
.L_62:
        /*0138*/ 	.byte	0x04, 0x2f
        /*013a*/ 	.short	(.L_64 - .L_63)
	.align		4
.L_63:
        /*013c*/ 	.word	index@(_ZN7cutlass13device_kernelIN5flash19enable_sm80_to_sm89INS1_16FlashAttnFwdSm80INS1_25CollectiveMainloopFwdSm80ILi8ELi1ELb1EN4cute5tupleIJNS5_1CILi128EEENS7_ILi96EEES8_EEELi128ENS_10bfloat16_tEfNS_4arch4Sm80ELb0ELb1ELb0ELb1ELb0ELb0ELb1ELb0EEENS1_21CollectiveEpilogueFwdINS6_IJS8_S8_S9_EEENS6_IJNS7_ILi1EEESH_SH_EEESB_SD_Li256ELb1ELb1ELb0ELb0EEENS1_19SingleTileSchedulerILb1ELb0ELb1ELi128EEEEEEEEEvNT_6ParamsE)
        /*0140*/ 	.word	0x00000004


	//----- nvinfo : EIATTR_FRAME_SIZE
	.align		4
.L_64:
        /*0144*/ 	.byte	0x04, 0x11
        /*0146*/ 	.short	(.L_66 - .L_65)
	.align		4
.L_65:
        /*0148*/ 	.word	index@(_ZN7cutlass13device_kernelIN5flash19enable_sm80_to_sm89INS1_16FlashAttnFwdSm80INS1_25CollectiveMainloopFwdSm80ILi8ELi1ELb1EN4cute5tupleIJNS5_1CILi128EEENS7_ILi96EEES8_EEELi128ENS_10bfloat16_tEfNS_4arch4Sm80ELb0ELb1ELb0ELb1ELb0ELb0ELb1ELb0EEENS1_21CollectiveEpilogueFwdINS6_IJS8_S8_S9_EEENS6_IJNS7_ILi1EEESH_SH_EEESB_SD_Li256ELb1ELb1ELb0ELb0EEENS1_19SingleTileSchedulerILb1ELb0ELb1ELi128EEEEEEEEEvNT_6ParamsE)
        /*014c*/ 	.word	0x00000000


	//----- nvinfo : EIATTR_REGCOUNT
	.align		4
.L_66:
        /*0150*/ 	.byte	0x04, 0x2f
        /*0152*/ 	.short	(.L_68 - .L_67)
	.align		4
.L_67:
        /*0154*/ 	.word	index@(_ZN7cutlass13device_kernelIN5flash19enable_sm80_to_sm89INS1_16FlashAttnFwdSm80INS1_25CollectiveMainloopFwdSm80ILi8ELi1ELb1EN4cute5tupleIJNS5_1CILi128EEENS7_ILi96EEES8_EEELi128ENS_10bfloat16_tEfNS_4arch4Sm80ELb0ELb1ELb0ELb0ELb0ELb0ELb1ELb0EEENS1_21CollectiveEpilogueFwdINS6_IJS8_S8_S9_EEENS6_IJNS7_ILi1EEESH_SH_EEESB_SD_Li256ELb0ELb1ELb0ELb0EEENS1_19SingleTileSchedulerILb0ELb0ELb1ELi128EEEEEEEEEvNT_6ParamsE)
        /*0158*/ 	.word	0x00000004


	//----- nvinfo : EIATTR_FRAME_SIZE
	.align		4
.L_68:
        /*015c*/ 	.byte	0x04, 0x11
        /*015e*/ 	.short	(.L_70 - .L_69)
	.align		4
.L_69:
        /*0160*/ 	.word	index@(_ZN7cutlass13device_kernelIN5flash19enable_sm80_to_sm89INS1_16FlashAttnFwdSm80INS1_25CollectiveMainloopFwdSm80ILi8ELi1ELb1EN4cute5tupleIJNS5_1CILi128EEENS7_ILi96EEES8_EEELi128ENS_10bfloat16_tEfNS_4arch4Sm80ELb0ELb1ELb0ELb0ELb0ELb0ELb1ELb0EEENS1_21CollectiveEpilogueFwdINS6_IJS8_S8_S9_EEENS6_IJNS7_ILi1EEESH_SH_EEESB_SD_Li256ELb0ELb1ELb0ELb0EEENS1_19SingleTileSchedulerILb0ELb0ELb1ELi128EEEEEEEEEvNT_6ParamsE)
        /*0164*/ 	.word	0x00000000


	//----- nvinfo : EIATTR_REGCOUNT
	.align		4
.L_70:
        /*0168*/ 	.byte	0x04, 0x2f
        /*016a*/ 	.short	(.L_72 - .L_71)
	.align		4
.L_71:
        /*016c*/ 	.word	index@(_ZN7cutlass13device_kernelIN5flash19enable_sm80_to_sm89INS1_16FlashAttnFwdSm80INS1_25CollectiveMainloopFwdSm80ILi8ELi1ELb1EN4cute5tupleIJNS5_1CILi128EEES8_S8_EEELi128ENS_10bfloat16_tEfNS_4arch4Sm80ELb0ELb0ELb0ELb1ELb0ELb1ELb1ELb0EEENS1_21CollectiveEpilogueFwdIS9_NS6_IJNS7_ILi1EEESF_SF_EEESA_SC_Li256ELb1ELb1ELb0ELb0EEENS1_19SingleTileSchedulerILb1ELb0ELb1ELi128EEEEEEEEEvNT_6ParamsE)
        /*0170*/ 	.word	0x00000004


	//----- nvinfo : EIATTR_FRAME_SIZE
	.align		4
.L_72:
        /*0174*/ 	.byte	0x04, 0x11
        /*0176*/ 	.short	(.L_74 - .L_73)
	.align		4
.L_73:
        /*0178*/ 	.word	index@(_ZN7cutlass13device_kernelIN5flash19enable_sm80_to_sm89INS1_16FlashAttnFwdSm80INS1_25CollectiveMainloopFwdSm80ILi8ELi1ELb1EN4cute5tupleIJNS5_1CILi128EEES8_S8_EEELi128ENS_10bfloat16_tEfNS_4arch4Sm80ELb0ELb0ELb0ELb1ELb0ELb1ELb1ELb0EEENS1_21CollectiveEpilogueFwdIS9_NS6_IJNS7_ILi1EEESF_SF_EEESA_SC_Li256ELb1ELb1ELb0ELb0EEENS1_19SingleTileSchedulerILb1ELb0ELb1ELi128EEEEEEEEEvNT_6ParamsE)
        /*017c*/ 	.word	0x00000000


	//----- nvinfo : EIATTR_REGCOUNT
	.align		4
.L_74:
        /*0180*/ 	.byte	0x04, 0x2f
        /*0182*/ 	.short	(.L_76 - .L_75)
	.align		4
.L_75:
        /*0184*/ 	.word	index@(_ZN7cutlass13device_kernelIN5flash19enable_sm80_to_sm89INS1_16FlashAttnFwdSm80INS1_25CollectiveMainloopFwdSm80ILi8ELi1ELb1EN4cute5tupleIJNS5_1CILi128EEES8_S8_EEELi128ENS_10bfloat16_tEfNS_4arch4Sm80ELb0ELb0ELb0ELb1ELb0ELb0ELb1ELb0EEENS1_21CollectiveEpilogueFwdIS9_NS6_IJNS7_ILi1EEESF_SF_EEESA_SC_Li256ELb1ELb1ELb0ELb0EEENS1_19SingleTileSchedulerILb1ELb0ELb1ELi128EEEEEEEEEvNT_6ParamsE)
        /*0188*/ 	.word	0x00000004


	//----- nvinfo : EIATTR_FRAME_SIZE
	.align		4
.L_76:
        /*018c*/ 	.byte	0x04, 0x11
        /*018e*/ 	.short	(.L_78 - .L_77)
	.align		4
.L_77:
        /*0190*/ 	.word	index@(_ZN7cutlass13device_kernelIN5flash19enable_sm80_to_sm89INS1_16FlashAttnFwdSm80INS1_25CollectiveMainloopFwdSm80ILi8ELi1ELb1EN4cute5tupleIJNS5_1CILi128EEES8_S8_EEELi128ENS_10bfloat16_tEfNS_4arch4Sm80ELb0ELb0ELb0ELb1ELb0ELb0ELb1ELb0EEENS1_21CollectiveEpilogueFwdIS9_NS6_IJNS7_ILi1EEESF_SF_EEESA_SC_Li256ELb1ELb1ELb0ELb0EEENS1_19SingleTileSchedulerILb1ELb0ELb1ELi128EEEEEEEEEvNT_6ParamsE)
        /*0194*/ 	.word	0x00000000


	//----- nvinfo : EIATTR_REGCOUNT
	.align		4
.L_78:
        /*0198*/ 	.byte	0x04, 0x2f
        /*019a*/ 	.short	(.L_80 - .L_79)
	.align		4
.L_79:
        /*019c*/ 	.word	index@(_ZN7cutlass13device_kernelIN5flash19enable_sm80_to_sm89INS1_16FlashAttnFwdSm80INS1_25CollectiveMainloopFwdSm80ILi8ELi1ELb1EN4cute5tupleIJNS5_1CILi128EEES8_S8_EEELi128ENS_10bfloat16_tEfNS_4arch4Sm80ELb0ELb0ELb0ELb0ELb0ELb0ELb1ELb0EEENS1_21CollectiveEpilogueFwdIS9_NS6_IJNS7_ILi1EEESF_SF_EEESA_SC_Li256ELb0ELb1ELb0ELb0EEENS1_19SingleTileSchedulerILb0ELb0ELb1ELi128EEEEEEEEEvNT_6ParamsE)
        /*01a0*/ 	.word	0x00000004


	//----- nvinfo : EIATTR_FRAME_SIZE
	.align		4
.L_80:
        /*01a4*/ 	.byte	0x04, 0x11
        /*01a6*/ 	.short	(.L_82 - .L_81)
	.align		4
.L_81:
        /*01a8*/ 	.word	index@(_ZN7cutlass13device_kernelIN5flash19enable_sm80_to_sm89INS1_16FlashAttnFwdSm80INS1_25CollectiveMainloopFwdSm80ILi8ELi1ELb1EN4cute5tupleIJNS5_1CILi128EEES8_S8_EEELi128ENS_10bfloat16_tEfNS_4arch4Sm80ELb0ELb0ELb0ELb0ELb0ELb0ELb1ELb0EEENS1_21CollectiveEpilogueFwdIS9_NS6_IJNS7_ILi1EEESF_SF_EEESA_SC_Li256ELb0ELb1ELb0ELb0EEENS1_19SingleTileSchedulerILb0ELb0ELb1ELi128EEEEEEEEEvNT_6ParamsE)
        /*01ac*/ 	.word	0x00000000


	//----- nvinfo : EIATTR_REGCOUNT
	.align		4
.L_82:
        /*01b0*/ 	.byte	0x04, 0x2f
        /*01b2*/ 	.short	(.L_84 - .L_83)
	.align		4
.L_83:
        /*01b4*/ 	.word	index@(_ZN7cutlass13device_kernelIN5flash19enable_sm80_to_sm89INS1_16FlashAttnFwdSm80INS1_25CollectiveMainloopFwdSm80ILi4ELi1ELb0EN4cute5tupleIJNS5_1CILi128EEENS7_ILi64EEES8_EEELi128ENS_10bfloat16_tEfNS_4arch4Sm80ELb1ELb0ELb1ELb1ELb0ELb1ELb1ELb0EEENS1_21CollectiveEpilogueFwdINS6_IJS8_S8_S9_EEENS6_IJNS7_ILi1EEESH_SH_EEESB_SD_Li128ELb1ELb1ELb0ELb0EEENS1_19SingleTileSchedulerILb1ELb0ELb1ELi128EEEEEEEEEvNT_6ParamsE)
        /*01b8*/ 	.word	0x00000004


	//----- nvinfo : EIATTR_FRAME_SIZE
	.align		4
.L_84:
        /*01bc*/ 	.byte	0x04, 0x11
        /*01be*/ 	.short	(.L_86 - .L_85)
	.align		4
.L_85:
        /*01c0*/ 	.word	index@(_ZN7cutlass13device_kernelIN5flash19enable_sm80_to_sm89INS1_16FlashAttnFwdSm80INS1_25CollectiveMainloopFwdSm80ILi4ELi1ELb0EN4cute5tupleIJNS5_1CILi128EEENS7_ILi64EEES8_EEELi128ENS_10bfloat16_tEfNS_4arch4Sm80ELb1ELb0ELb1ELb1ELb0ELb1ELb1ELb0EEENS1_21CollectiveEpilogueFwdINS6_IJS8_S8_S9_EEENS6_IJNS7_ILi1EEESH_SH_EEESB_SD_Li128ELb1ELb1ELb0ELb0EEENS1_19SingleTileSchedulerILb1ELb0ELb1ELi128EEEEEEEEEvNT_6ParamsE)
        /*01c4*/ 	.word	0x00000000


	//----- nvinfo : EIATTR_REGCOUNT
	.align		4
.L_86:
        /*01c8*/ 	.byte	0x04, 0x2f
        /*01ca*/ 	.short	(.L_88 - .L_87)
	.align		4
.L_87:
        /*01cc*/ 	.word	index@(_ZN7cutlass13device_kernelIN5flash19enable_sm80_to_sm89INS1_16FlashAttnFwdSm80INS1_25CollectiveMainloopFwdSm80ILi4ELi1ELb0EN4cute5tupleIJNS5_1CILi128EEENS7_ILi64EEES8_EEELi128ENS_10bfloat16_tEfNS_4arch4Sm80ELb1ELb0ELb1ELb1ELb0ELb0ELb1ELb0EEENS1_21CollectiveEpilogueFwdINS6_IJS8_S8_S9_EEENS6_IJNS7_ILi1EEESH_SH_EEESB_SD_Li128ELb1ELb1ELb0ELb0EEENS1_19SingleTileSchedulerILb1ELb0ELb1ELi128EEEEEEEEEvNT_6ParamsE)
        /*01d0*/ 	.word	0x00000004


	//----- nvinfo : EIATTR_FRAME_SIZE
	.align		4
.L_88:
        /*01d4*/ 	.byte	0x04, 0x11
        /*01d6*/ 	.short	(.L_90 - .L_89)
	.align		4
.L_89:
        /*01d8*/ 	.word	index@(_ZN7cutlass13device_kernelIN5flash19enable_sm80_to_sm89INS1_16FlashAttnFwdSm80INS1_25CollectiveMainloopFwdSm80ILi4ELi1ELb0EN4cute5tupleIJNS5_1CILi128EEENS7_ILi64EEES8_EEELi128ENS_10bfloat16_tEfNS_4arch4Sm80ELb1ELb0ELb1ELb1ELb0ELb0ELb1ELb0EEENS1_21CollectiveEpilogueFwdINS6_IJS8_S8_S9_EEENS6_IJNS7_ILi1EEESH_SH_EEESB_SD_Li128ELb1ELb1ELb0ELb0EEENS1_19SingleTileSchedulerILb1ELb0ELb1ELi128EEEEEEEEEvNT_6ParamsE)
        /*01dc*/ 	.word	0x00000000


	//----- nvinfo : EIATTR_REGCOUNT
	.align		4
.L_90:
        /*01e0*/ 	.byte	0x04, 0x2f
        /*01e2*/ 	.short	(.L_92 - .L_91)
	.align		4
.L_91:
        /*01e4*/ 	.word	index@(_ZN7cutlass13device_kernelIN5flash19enable_sm80_to_sm89INS1_16FlashAttnFwdSm80INS1_25CollectiveMainloopFwdSm80ILi4ELi1ELb0EN4cute5tupleIJNS5_1CILi128EEENS7_ILi64EEES8_EEELi128ENS_10bfloat16_tEfNS_4arch4Sm80ELb1ELb0ELb1ELb0ELb0ELb0ELb1ELb0EEENS1_21CollectiveEpilogueFwdINS6_IJS8_S8_S9_EEENS6_IJNS7_ILi1EEESH_SH_EEESB_SD_Li128ELb0ELb1ELb0ELb0EEENS1_30DynamicPersistentTileSchedulerILi128ELi128ELb0ELb1ELb0EEEEEEEEEvNT_6ParamsE)
        /*01e8*/ 	.word	0x00000004


	//----- nvinfo : EIATTR_FRAME_SIZE
	.align		4
.L_92:
        /*01ec*/ 	.byte	0x04, 0x11
        /*01ee*/ 	.short	(.L_94 - .L_93)
	.align		4
.L_93:
        /*01f0*/ 	.word	index@(_ZN7cutlass13device_kernelIN5flash19enable_sm80_to_sm89INS1_16FlashAttnFwdSm80INS1_25CollectiveMainloopFwdSm80ILi4ELi1ELb0EN4cute5tupleIJNS5_1CILi128EEENS7_ILi64EEES8_EEELi128ENS_10bfloat16_tEfNS_4arch4Sm80ELb1ELb0ELb1ELb0ELb0ELb0ELb1ELb0EEENS1_21CollectiveEpilogueFwdINS6_IJS8_S8_S9_EEENS6_IJNS7_ILi1EEESH_SH_EEESB_SD_Li128ELb0ELb1ELb0ELb0EEENS1_30DynamicPersistentTileSchedulerILi128ELi128ELb0ELb1ELb0EEEEEEEEEvNT_6ParamsE)
        /*01f4*/ 	.word	0x00000000


	//----- nvinfo : EIATTR_REGCOUNT
	.align		4
.L_94:
        /*01f8*/ 	.byte	0x04, 0x2f
        /*01fa*/ 	.short	(.L_96 - .L_95)
	.align		4
.L_95:
        /*01fc*/ 	.word	index@(_ZN7cutlass13device_kernelIN5flash19enable_sm80_to_sm89INS1_16FlashAttnFwdSm80INS1_25CollectiveMainloopFwdSm80ILi4ELi1ELb0EN4cute5tupleIJNS5_1CILi128EEENS7_ILi48EEES8_EEELi128ENS_10bfloat16_tEfNS_4arch4Sm80ELb0ELb1ELb1ELb1ELb0ELb1ELb1ELb0EEENS1_21CollectiveEpilogueFwdINS6_IJS8_S8_S9_EEENS6_IJNS7_ILi1EEESH_SH_EEESB_SD_Li128ELb1ELb1ELb0ELb0EEENS1_19SingleTileSchedulerILb1ELb0ELb1ELi128EEEEEEEEEvNT_6ParamsE)
        /*0200*/ 	.word	0x00000004


	//----- nvinfo : EIATTR_FRAME_SIZE
	.align		4
.L_96:
        /*0204*/ 	.byte	0x04, 0x11
        /*0206*/ 	.short	(.L_98 - .L_97)
	.align		4
.L_97:
        /*0208*/ 	.word	index@(_ZN7cutlass13device_kernelIN5flash19enable_sm80_to_sm89INS1_16FlashAttnFwdSm80INS1_25CollectiveMainloopFwdSm80ILi4ELi1ELb0EN4cute5tupleIJNS5_1CILi128EEENS7_ILi48EEES8_EEELi128ENS_10bfloat16_tEfNS_4arch4Sm80ELb0ELb1ELb1ELb1ELb0ELb1ELb1ELb0EEENS1_21CollectiveEpilogueFwdINS6_IJS8_S8_S9_EEENS6_IJNS7_ILi1EEESH_SH_EEESB_SD_Li128ELb1ELb1ELb0ELb0EEENS1_19SingleTileSchedulerILb1ELb0ELb1ELi128EEEEEEEEEvNT_6ParamsE)
        /*020c*/ 	.word	0x00000000


	//----- nvinfo : EIATTR_REGCOUNT
	.align		4
.L_98:
        /*0210*/ 	.byte	0x04, 0x2f
        /*0212*/ 	.short	(.L_100 - .L_99)
	.align		4
.L_99:
        /*0214*/ 	.word	index@(_ZN7cutlass13device_kernelIN5flash19enable_sm80_to_sm89INS1_16FlashAttnFwdSm80INS1_25CollectiveMainloopFwdSm80ILi4ELi1ELb0EN4cute5tupleIJNS5_1CILi128EEENS7_ILi48EEES8_EEELi128ENS_10bfloat16_tEfNS_4arch4Sm80ELb0ELb1ELb1ELb1ELb0ELb0ELb1ELb0EEENS1_21CollectiveEpilogueFwdINS6_IJS8_S8_S9_EEENS6_IJNS7_ILi1EEESH_SH_EEESB_SD_Li128ELb1ELb1ELb0ELb0EEENS1_19SingleTileSchedulerILb1ELb0ELb1ELi128EEEEEEEEEvNT_6ParamsE)
        /*0218*/ 	.word	0x00000004


	//----- nvinfo : EIATTR_FRAME_SIZE
	.align		4
.L_100:
        /*021c*/ 	.byte	0x04, 0x11
        /*021e*/ 	.short	(.L_102 - .L_101)
	.align		4
.L_101:
        /*0220*/ 	.word	index@(_ZN7cutlass13device_kernelIN5flash19enable_sm80_to_sm89INS1_16FlashAttnFwdSm80INS1_25CollectiveMainloopFwdSm80ILi4ELi1ELb0EN4cute5tupleIJNS5_1CILi128EEENS7_ILi48EEES8_EEELi128ENS_10bfloat16_tEfNS_4arch4Sm80ELb0ELb1ELb1ELb1ELb0ELb0ELb1ELb0EEENS1_21CollectiveEpilogueFwdINS6_IJS8_S8_S9_EEENS6_IJNS7_ILi1EEESH_SH_EEESB_SD_Li128ELb1ELb1ELb0ELb0EEENS1_19SingleTileSchedulerILb1ELb0ELb1ELi128EEEEEEEEEvNT_6ParamsE)
        /*0224*/ 	.word	0x00000000


	//----- nvinfo : EIATTR_REGCOUNT
	.align		4
.L_102:
        /*0228*/ 	.byte	0x04, 0x2f
        /*022a*/ 	.short	(.L_104 - .L_103)
	.align		4
.L_103:
        /*022c*/ 	.word	index@(_ZN7cutlass13device_kernelIN5flash19enable_sm80_to_sm89INS1_16FlashAttnFwdSm80INS1_25CollectiveMainloopFwdSm80ILi4ELi1ELb0EN4cute5tupleIJNS5_1CILi128EEENS7_ILi48EEES8_EEELi128ENS_10bfloat16_tEfNS_4arch4Sm80ELb0ELb1ELb1ELb0ELb0ELb0ELb1ELb0EEENS1_21CollectiveEpilogueFwdINS6_IJS8_S8_S9_EEENS6_IJNS7_ILi1EEESH_SH_EEESB_SD_Li128ELb0ELb1ELb0ELb0EEENS1_19SingleTileSchedulerILb0ELb0ELb1ELi128EEEEEEEEEvNT_6ParamsE)
        /*0230*/ 	.word	0x00000004


	//----- nvinfo : EIATTR_FRAME_SIZE
	.align		4
.L_104:
        /*0234*/ 	.byte	0x04, 0x11
        /*0236*/ 	.short	(.L_106 - .L_105)
	.align		4
.L_105:
        /*0238*/ 	.word	index@(_ZN7cutlass13device_kernelIN5flash19enable_sm80_to_sm89INS1_16FlashAttnFwdSm80INS1_25CollectiveMainloopFwdSm80ILi4ELi1ELb0EN4cute5tupleIJNS5_1CILi128EEENS7_ILi48EEES8_EEELi128ENS_10bfloat16_tEfNS_4arch4Sm80ELb0ELb1ELb1ELb0ELb0ELb0ELb1ELb0EEENS1_21CollectiveEpilogueFwdINS6_IJS8_S8_S9_EEENS6_IJNS7_ILi1EEESH_SH_EEESB_SD_Li128ELb0ELb1ELb0ELb0EEENS1_19SingleTileSchedulerILb0ELb0ELb1ELi128EEEEEEEEEvNT_6ParamsE)
        /*023c*/ 	.word	0x00000000


	//----- nvinfo : EIATTR_REGCOUNT
	.align		4
.L_106:
        /*0240*/ 	.byte	0x04, 0x2f
        /*0242*/ 	.short	(.L_108 - .L_107)
	.align		4
.L_107:
        /*0244*/ 	.word	index@(_ZN7cutlass13device_kernelIN5flash19enable_sm80_to_sm89INS1_16FlashAttnFwdSm80INS1_25CollectiveMainloopFwdSm80ILi4ELi1ELb0EN4cute5tupleIJNS5_1CILi128EEENS7_ILi64EEES8_EEELi128ENS_10bfloat16_tEfNS_4arch4Sm80ELb0ELb0ELb1ELb1ELb0ELb1ELb1ELb0EEENS1_21CollectiveEpilogueFwdINS6_IJS8_S8_S9_EEENS6_IJNS7_ILi1EEESH_SH_EEESB_SD_Li128ELb1ELb1ELb0ELb0EEENS1_19SingleTileSchedulerILb1ELb0ELb1ELi128EEEEEEEEEvNT_6ParamsE)
        /*0248*/ 	.word	0x00000004


	//----- nvinfo : EIATTR_FRAME_SIZE
	.align		4
.L_108:
        /*024c*/ 	.byte	0x04, 0x11
        /*024e*/ 	.short	(.L_110 - .L_109)
	.align		4
.L_109:
        /*0250*/ 	.word	index@(_ZN7cutlass13device_kernelIN5flash19enable_sm80_to_sm89INS1_16FlashAttnFwdSm80INS1_25CollectiveMainloopFwdSm80ILi4ELi1ELb0EN4cute5tupleIJNS5_1CILi128EEENS7_ILi64EEES8_EEELi128ENS_10bfloat16_tEfNS_4arch4Sm80ELb0ELb0ELb1ELb1ELb0ELb1ELb1ELb0EEENS1_21CollectiveEpilogueFwdINS6_IJS8_S8_S9_EEENS6_IJNS7_ILi1EEESH_SH_EEESB_SD_Li128ELb1ELb1ELb0ELb0EEENS1_19SingleTileSchedulerILb1ELb0ELb1ELi128EEEEEEEEEvNT_6ParamsE)
        /*0254*/ 	.word	0x00000000


	//----- nvinfo : EIATTR_REGCOUNT
	.align		4
.L_110:
        /*0258*/ 	.byte	0x04, 0x2f
        /*025a*/ 	.short	(.L_112 - .L_111)
	.align		4
.L_111:
        /*025c*/ 	.word	index@(_ZN7cutlass13device_kernelIN5flash19enable_sm80_to_sm89INS1_16FlashAttnFwdSm80INS1_25CollectiveMainloopFwdSm80ILi4ELi1ELb0EN4cute5tupleIJNS5_1CILi128EEENS7_ILi64EEES8_EEELi128ENS_10bfloat16_tEfNS_4arch4Sm80ELb0ELb0ELb1ELb1ELb0ELb0ELb1ELb0EEENS1_21CollectiveEpilogueFwdINS6_IJS8_S8_S9_EEENS6_IJNS7_ILi1EEESH_SH_EEESB_SD_Li128ELb1ELb1ELb0ELb0EEENS1_19SingleTileSchedulerILb1ELb0ELb1ELi128EEEEEEEEEvNT_6ParamsE)
        /*0260*/ 	.word	0x00000004


	//----- nvinfo : EIATTR_FRAME_SIZE
	.align		4
.L_112:
        /*0264*/ 	.byte	0x04, 0x11
        /*0266*/ 	.short	(.L_114 - .L_113)
	.align		4
.L_113:
        /*0268*/ 	.word	index@(_ZN7cutlass13device_kernelIN5flash19enable_sm80_to_sm89INS1_16FlashAttnFwdSm80INS1_25CollectiveMainloopFwdSm80ILi4ELi1ELb0EN4cute5tupleIJNS5_1CILi128EEENS7_ILi64EEES8_EEELi128ENS_10bfloat16_tEfNS_4arch4Sm80ELb0ELb0ELb1ELb1ELb0ELb0ELb1ELb0EEENS1_21CollectiveEpilogueFwdINS6_IJS8_S8_S9_EEENS6_IJNS7_ILi1EEESH_SH_EEESB_SD_Li128ELb1ELb1ELb0ELb0EEENS1_19SingleTileSchedulerILb1ELb0ELb1ELi128EEEEEEEEEvNT_6ParamsE)
        /*026c*/ 	.word	0x00000000


	//----- nvinfo : EIATTR_REGCOUNT
	.align		4
.L_114:
        /*0270*/ 	.byte	0x04, 0x2f
        /*0272*/ 	.short	(.L_116 - .L_115)
	.align		4
.L_115:
        /*0274*/ 	.word	index@(_ZN7cutlass13device_kernelIN5flash19enable_sm80_to_sm89INS1_16FlashAttnFwdSm80INS1_25CollectiveMainloopFwdSm80ILi4ELi1ELb0EN4cute5tupleIJNS5_1CILi128EEENS7_ILi64EEES8_EEELi128ENS_10bfloat16_tEfNS_4arch4Sm80ELb0ELb0ELb1ELb0ELb0ELb0ELb1ELb0EEENS1_21CollectiveEpilogueFwdINS6_IJS8_S8_S9_EEENS6_IJNS7_ILi1EEESH_SH_EEESB_SD_Li128ELb0ELb1ELb0ELb0EEENS1_19SingleTileSchedulerILb0ELb0ELb1ELi128EEEEEEEEEvNT_6ParamsE)
        /*0278*/ 	.word	0x00000004


	//----- nvinfo : EIATTR_FRAME_SIZE
	.align		4
.L_116:
        /*027c*/ 	.byte	0x04, 0x11
        /*027e*/ 	.short	(.L_118 - .L_117)
	.align		4
.L_117:
        /*0280*/ 	.word	index@(_ZN7cutlass13device_kernelIN5flash19enable_sm80_to_sm89INS1_16FlashAttnFwdSm80INS1_25CollectiveMainloopFwdSm80ILi4ELi1ELb0EN4cute5tupleIJNS5_1CILi128EEENS7_ILi64EEES8_EEELi128ENS_10bfloat16_tEfNS_4arch4Sm80ELb0ELb0ELb1ELb0ELb0ELb0ELb1ELb0EEENS1_21CollectiveEpilogueFwdINS6_IJS8_S8_S9_EEENS6_IJNS7_ILi1EEESH_SH_EEESB_SD_Li128ELb0ELb1ELb0ELb0EEENS1_19SingleTileSchedulerILb0ELb0ELb1ELi128EEEEEEEEEvNT_6ParamsE)
        /*0284*/ 	.word	0x00000000


	//----- nvinfo : EIATTR_REGCOUNT
	.align		4
.L_118:
        /*0288*/ 	.byte	0x04, 0x2f
        /*028a*/ 	.short	(.L_120 - .L_119)
	.align		4
.L_119:
        /*028c*/ 	.word	index@(_ZN7cutlass13device_kernelIN5flash19enable_sm80_to_sm89INS1_16FlashAttnFwdSm80INS1_25CollectiveMainloopFwdSm80ILi8ELi1ELb1EN4cute5tupleIJNS5_1CILi128EEES8_S8_EEELi128ENS_10bfloat16_tEfNS_4arch4Sm80ELb1ELb0ELb1ELb1ELb0ELb1ELb1ELb0EEENS1_21CollectiveEpilogueFwdIS9_NS6_IJNS7_ILi1EEESF_SF_EEESA_SC_Li256ELb1ELb1ELb0ELb0EEENS1_19SingleTileSchedulerILb1ELb0ELb1ELi128EEEEEEEEEvNT_6ParamsE)
        /*0290*/ 	.word	0x00000004


	//----- nvinfo : EIATTR_FRAME_SIZE
	.align		4
.L_120:
        /*0294*/ 	.byte	0x04, 0x11
        /*0296*/ 	.short	(.L_122 - .L_121)
	.align		4
.L_121:
        /*0298*/ 	.word	index@(_ZN7cutlass13device_kernelIN5flash19enable_sm80_to_sm89INS1_16FlashAttnFwdSm80INS1_25CollectiveMainloopFwdSm80ILi8ELi1ELb1EN4cute5tupleIJNS5_1CILi128EEES8_S8_EEELi128ENS_10bfloat16_tEfNS_4arch4Sm80ELb1ELb0ELb1ELb1ELb0ELb1ELb1ELb0EEENS1_21CollectiveEpilogueFwdIS9_NS6_IJNS7_ILi1EEESF_SF_EEESA_SC_Li256ELb1ELb1ELb0ELb0EEENS1_19SingleTileSchedulerILb1ELb0ELb1ELi128EEEEEEEEEvNT_6ParamsE)
        /*029c*/ 	.word	0x00000000


	//----- nvinfo : EIATTR_REGCOUNT
	.align		4
.L_122:
        /*02a0*/ 	.byte	0x04, 0x2f
        /*02a2*/ 	.short	(.L_124 - .L_123)
	.align		4
.L_123:
        /*02a4*/ 	.word	index@(_ZN7cutlass13device_kernelIN5flash19enable_sm80_to_sm89INS1_16FlashAttnFwdSm80INS1_25CollectiveMainloopFwdSm80ILi8ELi1ELb1EN4cute5tupleIJNS5_1CILi128EEES8_S8_EEELi128ENS_10bfloat16_tEfNS_4arch4Sm80ELb1ELb0ELb1ELb1ELb0ELb0ELb1ELb0EEENS1_21CollectiveEpilogueFwdIS9_NS6_IJNS7_ILi1EEESF_SF_EEESA_SC_Li256ELb1ELb1ELb0ELb0EEENS1_19SingleTileSchedulerILb1ELb0ELb1ELi128EEEEEEEEEvNT_6ParamsE)
        /*02a8*/ 	.word	0x00000004


	//----- nvinfo : EIATTR_FRAME_SIZE
	.align		4
.L_124:
        /*02ac*/ 	.byte	0x04, 0x11
        /*02ae*/ 	.short	(.L_126 - .L_125)
	.align		4
.L_125:
        /*02b0*/ 	.word	index@(_ZN7cutlass13device_kernelIN5flash19enable_sm80_to_sm89INS1_16FlashAttnFwdSm80INS1_25CollectiveMainloopFwdSm80ILi8ELi1ELb1EN4cute5tupleIJNS5_1CILi128EEES8_S8_EEELi128ENS_10bfloat16_tEfNS_4arch4Sm80ELb1ELb0ELb1ELb1ELb0ELb0ELb1ELb0EEENS1_21CollectiveEpilogueFwdIS9_NS6_IJNS7_ILi1EEESF_SF_EEESA_SC_Li256ELb1ELb1ELb0ELb0EEENS1_19SingleTileSchedulerILb1ELb0ELb1ELi128EEEEEEEEEvNT_6ParamsE)
        /*02b4*/ 	.word	0x00000000


	//----- nvinfo : EIATTR_REGCOUNT
	.align		4
.L_126:
        /*02b8*/ 	.byte	0x04, 0x2f
        /*02ba*/ 	.short	(.L_128 - .L_127)
	.align		4
.L_127:
        /*02bc*/ 	.word	index@(_ZN7cutlass13device_kernelIN5flash19enable_sm80_to_sm89INS1_16FlashAttnFwdSm80INS1_25CollectiveMainloopFwdSm80ILi8ELi1ELb1EN4cute5tupleIJNS5_1CILi128EEES8_S8_EEELi128ENS_10bfloat16_tEfNS_4arch4Sm80ELb1ELb0ELb1ELb0ELb0ELb0ELb1ELb0EEENS1_21CollectiveEpilogueFwdIS9_NS6_IJNS7_ILi1EEESF_SF_EEESA_SC_Li256ELb0ELb1ELb0ELb0EEENS1_30DynamicPersistentTileSchedulerILi256ELi256ELb0ELb1ELb0EEEEEEEEEvNT_6ParamsE)
        /*02c0*/ 	.word	0x00000004


	//----- nvinfo : EIATTR_FRAME_SIZE
	.align		4
.L_128:
        /*02c4*/ 	.byte	0x04, 0x11
        /*02c6*/ 	.short	(.L_130 - .L_129)
	.align		4
.L_129:
        /*02c8*/ 	.word	index@(_ZN7cutlass13device_kernelIN5flash19enable_sm80_to_sm89INS1_16FlashAttnFwdSm80INS1_25CollectiveMainloopFwdSm80ILi8ELi1ELb1EN4cute5tupleIJNS5_1CILi128EEES8_S8_EEELi128ENS_10bfloat16_tEfNS_4arch4Sm80ELb1ELb0ELb1ELb0ELb0ELb0ELb1ELb0EEENS1_21CollectiveEpilogueFwdIS9_NS6_IJNS7_ILi1EEESF_SF_EEESA_SC_Li256ELb0ELb1ELb0ELb0EEENS1_30DynamicPersistentTileSchedulerILi256ELi256ELb0ELb1ELb0EEEEEEEEEvNT_6ParamsE)
        /*02cc*/ 	.word	0x00000000


	//----- nvinfo : EIATTR_REGCOUNT
	.align		4
.L_130:
        /*02d0*/ 	.byte	0x04, 0x2f
        /*02d2*/ 	.short	(.L_132 - .L_131)
	.align		4
.L_131:
        /*02d4*/ 	.word	index@(_ZN7cutlass13device_kernelIN5flash19enable_sm80_to_sm89INS1_16FlashAttnFwdSm80INS1_25CollectiveMainloopFwdSm80ILi8ELi1ELb1EN4cute5tupleIJNS5_1CILi128EEENS7_ILi96EEES8_EEELi128ENS_10bfloat16_tEfNS_4arch4Sm80ELb0ELb1ELb1ELb1ELb0ELb1ELb1ELb0EEENS1_21CollectiveEpilogueFwdINS6_IJS8_S8_S9_EEENS6_IJNS7_ILi1EEESH_SH_EEESB_SD_Li256ELb1ELb1ELb0ELb0EEENS1_19SingleTileSchedulerILb1ELb0ELb1ELi128EEEEEEEEEvNT_6ParamsE)
        /*02d8*/ 	.word	0x00000004


	//----- nvinfo : EIATTR_FRAME_SIZE
	.align		4
.L_132:
        /*02dc*/ 	.byte	0x04, 0x11
        /*02de*/ 	.short	(.L_134 - .L_133)
	.align		4
.L_133:
        /*02e0*/ 	.word	index@(_ZN7cutlass13device_kernelIN5flash19enable_sm80_to_sm89INS1_16FlashAttnFwdSm80INS1_25CollectiveMainloopFwdSm80ILi8ELi1ELb1EN4cute5tupleIJNS5_1CILi128EEENS7_ILi96EEES8_EEELi128ENS_10bfloat16_tEfNS_4arch4Sm80ELb0ELb1ELb1ELb1ELb0ELb1ELb1ELb0EEENS1_21CollectiveEpilogueFwdINS6_IJS8_S8_S9_EEENS6_IJNS7_ILi1EEESH_SH_EEESB_SD_Li256ELb1ELb1ELb0ELb0EEENS1_19SingleTileSchedulerILb1ELb0ELb1ELi128EEEEEEEEEvNT_6ParamsE)
        /*02e4*/ 	.word	0x00000000


	//----- nvinfo : EIATTR_REGCOUNT
	.align		4
.L_134:
        /*02e8*/ 	.byte	0x04, 0x2f
        /*02ea*/ 	.short	(.L_136 - .L_135)
	.align		4
.L_135:
        /*02ec*/ 	.word	index@(_ZN7cutlass13device_kernelIN5flash19enable_sm80_to_sm89INS1_16FlashAttnFwdSm80INS1_25CollectiveMainloopFwdSm80ILi8ELi1ELb1EN4cute5tupleIJNS5_1CILi128EEENS7_ILi96EEES8_EEELi128ENS_10bfloat16_tEfNS_4arch4Sm80ELb0ELb1ELb1ELb1ELb0ELb0ELb1ELb0EEENS1_21CollectiveEpilogueFwdINS6_IJS8_S8_S9_EEENS6_IJNS7_ILi1EEESH_SH_EEESB_SD_Li256ELb1ELb1ELb0ELb0EEENS1_19SingleTileSchedulerILb1ELb0ELb1ELi128EEEEEEEEEvNT_6ParamsE)
        /*02f0*/ 	.word	0x00000004


	//----- nvinfo : EIATTR_FRAME_SIZE
	.align		4
.L_136:
        /*02f4*/ 	.byte	0x04, 0x11
        /*02f6*/ 	.short	(.L_138 - .L_137)
	.align		4
.L_137:
        /*02f8*/ 	.word	index@(_ZN7cutlass13device_kernelIN5flash19enable_sm80_to_sm89INS1_16FlashAttnFwdSm80INS1_25CollectiveMainloopFwdSm80ILi8ELi1ELb1EN4cute5tupleIJNS5_1CILi128EEENS7_ILi96EEES8_EEELi128ENS_10bfloat16_tEfNS_4arch4Sm80ELb0ELb1ELb1ELb1ELb0ELb0ELb1ELb0EEENS1_21CollectiveEpilogueFwdINS6_IJS8_S8_S9_EEENS6_IJNS7_ILi1EEESH_SH_EEESB_SD_Li256ELb1ELb1ELb0ELb0EEENS1_19SingleTileSchedulerILb1ELb0ELb1ELi128EEEEEEEEEvNT_6ParamsE)
        /*02fc*/ 	.word	0x00000000


	//----- nvinfo : EIATTR_REGCOUNT
	.align		4
.L_138:
        /*0300*/ 	.byte	0x04, 0x2f
        /*0302*/ 	.short	(.L_140 - .L_139)
	.align		4
.L_139:
        /*0304*/ 	.word	index@(_ZN7cutlass13device_kernelIN5flash19enable_sm80_to_sm89INS1_16FlashAttnFwdSm80INS1_25CollectiveMainloopFwdSm80ILi8ELi1ELb1EN4cute5tupleIJNS5_1CILi128EEENS7_ILi96EEES8_EEELi128ENS_10bfloat16_tEfNS_4arch4Sm80ELb0ELb1ELb1ELb0ELb0ELb0ELb1ELb0EEENS1_21CollectiveEpilogueFwdINS6_IJS8_S8_S9_EEENS6_IJNS7_ILi1EEESH_SH_EEESB_SD_Li256ELb0ELb1ELb0ELb0EEENS1_19SingleTileSchedulerILb0ELb0ELb1ELi128EEEEEEEEEvNT_6ParamsE)
        /*0308*/ 	.word	0x00000004


	//----- nvinfo : EIATTR_FRAME_SIZE
	.align		4
.L_140:
        /*030c*/ 	.byte	0x04, 0x11
        /*030e*/ 	.short	(.L_142 - .L_141)
	.align		4
.L_141:
        /*0310*/ 	.word	index@(_ZN7cutlass13device_kernelIN5flash19enable_sm80_to_sm89INS1_16FlashAttnFwdSm80INS1_25CollectiveMainloopFwdSm80ILi8ELi1ELb1EN4cute5tupleIJNS5_1CILi128EEENS7_ILi96EEES8_EEELi128ENS_10bfloat16_tEfNS_4arch4Sm80ELb0ELb1ELb1ELb0ELb0ELb0ELb1ELb0EEENS1_21CollectiveEpilogueFwdINS6_IJS8_S8_S9_EEENS6_IJNS7_ILi1EEESH_SH_EEESB_SD_Li256ELb0ELb1ELb0ELb0EEENS1_19SingleTileSchedulerILb0ELb0ELb1ELi128EEEEEEEEEvNT_6ParamsE)
        /*0314*/ 	.word	0x00000000


	//----- nvinfo : EIATTR_REGCOUNT
	.align		4
.L_142:
        /*0318*/ 	.byte	0x04, 0x2f
        /*031a*/ 	.short	(.L_144 - .L_143)
	.align		4
.L_143:
        /*031c*/ 	.word	index@(_ZN7cutlass13device_kernelIN5flash19enable_sm80_to_sm89INS1_16FlashAttnFwdSm80INS1_25CollectiveMainloopFwdSm80ILi8ELi1ELb1EN4cute5tupleIJNS5_1CILi128EEES8_S8_EEELi128ENS_10bfloat16_tEfNS_4arch4Sm80ELb0ELb0ELb1ELb1ELb0ELb1ELb1ELb0EEENS1_21CollectiveEpilogueFwdIS9_NS6_IJNS7_ILi1EEESF_SF_EEESA_SC_Li256ELb1ELb1ELb0ELb0EEENS1_19SingleTileSchedulerILb1ELb0ELb1ELi128EEEEEEEEEvNT_6ParamsE)
        /*0320*/ 	.word	0x00000004


	//----- nvinfo : EIATTR_FRAME_SIZE
	.align		4
.L_144:
        /*0324*/ 	.byte	0x04, 0x11
        /*0326*/ 	.short	(.L_146 - .L_145)
	.align		4
.L_145:
        /*0328*/ 	.word	index@(_ZN7cutlass13device_kernelIN5flash19enable_sm80_to_sm89INS1_16FlashAttnFwdSm80INS1_25CollectiveMainloopFwdSm80ILi8ELi1ELb1EN4cute5tupleIJNS5_1CILi128EEES8_S8_EEELi128ENS_10bfloat16_tEfNS_4arch4Sm80ELb0ELb0ELb1ELb1ELb0ELb1ELb1ELb0EEENS1_21CollectiveEpilogueFwdIS9_NS6_IJNS7_ILi1EEESF_SF_EEESA_SC_Li256ELb1ELb1ELb0ELb0EEENS1_19SingleTileSchedulerILb1ELb0ELb1ELi128EEEEEEEEEvNT_6ParamsE)
        /*032c*/ 	.word	0x00000000


	//----- nvinfo : EIATTR_REGCOUNT
	.align		4
.L_146:
        /*0330*/ 	.byte	0x04, 0x2f
        /*0332*/ 	.short	(.L_148 - .L_147)
	.align		4
.L_147:
        /*0334*/ 	.word	index@(_ZN7cutlass13device_kernelIN5flash19enable_sm80_to_sm89INS1_16FlashAttnFwdSm80INS1_25CollectiveMainloopFwdSm80ILi8ELi1ELb1EN4cute5tupleIJNS5_1CILi128EEES8_S8_EEELi128ENS_10bfloat16_tEfNS_4arch4Sm80ELb0ELb0ELb1ELb1ELb0ELb0ELb1ELb0EEENS1_21CollectiveEpilogueFwdIS9_NS6_IJNS7_ILi1EEESF_SF_EEESA_SC_Li256ELb1ELb1ELb0ELb0EEENS1_19SingleTileSchedulerILb1ELb0ELb1ELi128EEEEEEEEEvNT_6ParamsE)
        /*0338*/ 	.word	0x00000004


	//----- nvinfo : EIATTR_FRAME_SIZE
	.align		4
.L_148:
        /*033c*/ 	.byte	0x04, 0x11
        /*033e*/ 	.short	(.L_150 - .L_149)
	.align		4
.L_149:
        /*0340*/ 	.word	index@(_ZN7cutlass13device_kernelIN5flash19enable_sm80_to_sm89INS1_16FlashAttnFwdSm80INS1_25CollectiveMainloopFwdSm80ILi8ELi1ELb1EN4cute5tupleIJNS5_1CILi128EEES8_S8_EEELi128ENS_10bfloat16_tEfNS_4arch4Sm80ELb0ELb0ELb1ELb1ELb0ELb0ELb1ELb0EEENS1_21CollectiveEpilogueFwdIS9_NS6_IJNS7_ILi1EEESF_SF_EEESA_SC_Li256ELb1ELb1ELb0ELb0EEENS1_19SingleTileSchedulerILb1ELb0ELb1ELi128EEEEEEEEEvNT_6ParamsE)
        /*0344*/ 	.word	0x00000000


	//----- nvinfo : EIATTR_REGCOUNT
	.align		4
.L_150:
        /*0348*/ 	.byte	0x04, 0x2f
        /*034a*/ 	.short	(.L_152 - .L_151)
	.align		4
.L_151:
        /*034c*/ 	.word	index@(_ZN7cutlass13device_kernelIN5flash19enable_sm80_to_sm89INS1_16FlashAttnFwdSm80INS1_25CollectiveMainloopFwdSm80ILi8ELi1ELb1EN4cute5tupleIJNS5_1CILi128EEES8_S8_EEELi128ENS_10bfloat16_tEfNS_4arch4Sm80ELb0ELb0ELb1ELb0ELb0ELb0ELb1ELb0EEENS1_21CollectiveEpilogueFwdIS9_NS6_IJNS7_ILi1EEESF_SF_EEESA_SC_Li256ELb0ELb1ELb0ELb0EEENS1_19SingleTileSchedulerILb0ELb0ELb1ELi128EEEEEEEEEvNT_6ParamsE)
        /*0350*/ 	.word	0x00000004


	//----- nvinfo : EIATTR_FRAME_SIZE
	.align		4
.L_152:
        /*0354*/ 	.byte	0x04, 0x11
        /*0356*/ 	.short	(.L_154 - .L_153)
	.align		4
.L_153:
        /*0358*/ 	.word	index@(_ZN7cutlass13device_kernelIN5flash19enable_sm80_to_sm89INS1_16FlashAttnFwdSm80INS1_25CollectiveMainloopFwdSm80ILi8ELi1ELb1EN4cute5tupleIJNS5_1CILi128EEES8_S8_EEELi128ENS_10bfloat16_tEfNS_4arch4Sm80ELb0ELb0ELb1ELb0ELb0ELb0ELb1ELb0EEENS1_21CollectiveEpilogueFwdIS9_NS6_IJNS7_ILi1EEESF_SF_EEESA_SC_Li256ELb0ELb1ELb0ELb0EEENS1_19SingleTileSchedulerILb0ELb0ELb1ELi128EEEEEEEEEvNT_6ParamsE)
        /*035c*/ 	.word	0x00000000


	//----- nvinfo : EIATTR_MIN_STACK_SIZE
	.align		4
.L_154:
        /*0360*/ 	.byte	0x04, 0x12
        /*0362*/ 	.short	(.L_156 - .L_155)
	.align		4
.L_155:
        /*0364*/ 	.word	index@(_ZN7cutlass13device_kernelIN5flash19enable_sm80_to_sm89INS1_16FlashAttnFwdSm80INS1_25CollectiveMainloopFwdSm80ILi8ELi1ELb1EN4cute5tupleIJNS5_1CILi128EEES8_S8_EEELi128ENS_10bfloat16_tEfNS_4arch4Sm80ELb0ELb0ELb1ELb0ELb0ELb0ELb1ELb0EEENS1_21CollectiveEpilogueFwdIS9_NS6_IJNS7_ILi1EEESF_SF_EEESA_SC_Li256ELb0ELb1ELb0ELb0EEENS1_19SingleTileSchedulerILb0ELb0ELb1ELi128EEEEEEEEEvNT_6ParamsE)
        /*0368*/ 	.word	0x00000000


	//----- nvinfo : EIATTR_MIN_STACK_SIZE
	.align		4
.L_156:
        /*036c*/ 	.byte	0x04, 0x12
        /*036e*/ 	.short	(.L_158 - .L_157)
	.align		4
.L_157:
        /*0370*/ 	.word	index@(_ZN7cutlass13device_kernelIN5flash19enable_sm80_to_sm89INS1_16FlashAttnFwdSm80INS1_25CollectiveMainloopFwdSm80ILi8ELi1ELb1EN4cute5tupleIJNS5_1CILi128EEES8_S8_EEELi128ENS_10bfloat16_tEfNS_4arch4Sm80ELb0ELb0ELb1ELb1ELb0ELb0ELb1ELb0EEENS1_21CollectiveEpilogueFwdIS9_NS6_IJNS7_ILi1EEESF_SF_EEESA_SC_Li256ELb1ELb1ELb0ELb0EEENS1_19SingleTileSchedulerILb1ELb0ELb1ELi128EEEEEEEEEvNT_6ParamsE)
        /*0374*/ 	.word	0x00000000


	//----- nvinfo : EIATTR_MIN_STACK_SIZE
	.align		4
.L_158:
        /*0378*/ 	.byte	0x04, 0x12
        /*037a*/ 	.short	(.L_160 - .L_159)
	.align		4
.L_159:
        /*037c*/ 	.word	index@(_ZN7cutlass13device_kernelIN5flash19enable_sm80_to_sm89INS1_16FlashAttnFwdSm80INS1_25CollectiveMainloopFwdSm80ILi8ELi1ELb1EN4cute5tupleIJNS5_1CILi128EEES8_S8_EEELi128ENS_10bfloat16_tEfNS_4arch4Sm80ELb0ELb0ELb1ELb1ELb0ELb1ELb1ELb0EEENS1_21CollectiveEpilogueFwdIS9_NS6_IJNS7_ILi1EEESF_SF_EEESA_SC_Li256ELb1ELb1ELb0ELb0EEENS1_19SingleTileSchedulerILb1ELb0ELb1ELi128EEEEEEEEEvNT_6ParamsE)
        /*0380*/ 	.word	0x00000000


	//----- nvinfo : EIATTR_MIN_STACK_SIZE
	.align		4
.L_160:
        /*0384*/ 	.byte	0x04, 0x12
        /*0386*/ 	.short	(.L_162 - .L_161)
	.align		4
.L_161:
        /*0388*/ 	.word	index@(_ZN7cutlass13device_kernelIN5flash19enable_sm80_to_sm89INS1_16FlashAttnFwdSm80INS1_25CollectiveMainloopFwdSm80ILi8ELi1ELb1EN4cute5tupleIJNS5_1CILi128EEENS7_ILi96EEES8_EEELi128ENS_10bfloat16_tEfNS_4arch4Sm80ELb0ELb1ELb1ELb0ELb0ELb0ELb1ELb0EEENS1_21CollectiveEpilogueFwdINS6_IJS8_S8_S9_EEENS6_IJNS7_ILi1EEESH_SH_EEESB_SD_Li256ELb0ELb1ELb0ELb0EEENS1_19SingleTileSchedulerILb0ELb0ELb1ELi128EEEEEEEEEvNT_6ParamsE)
        /*038c*/ 	.word	0x00000000


	//----- nvinfo : EIATTR_MIN_STACK_SIZE
	.align		4
.L_162:
        /*0390*/ 	.byte	0x04, 0x12
        /*0392*/ 	.short	(.L_164 - .L_163)
	.align		4
.L_163:
        /*0394*/ 	.word	index@(_ZN7cutlass13device_kernelIN5flash19enable_sm80_to_sm89INS1_16FlashAttnFwdSm80INS1_25CollectiveMainloopFwdSm80ILi8ELi1ELb1EN4cute5tupleIJNS5_1CILi128EEENS7_ILi96EEES8_EEELi128ENS_10bfloat16_tEfNS_4arch4Sm80ELb0ELb1ELb1ELb1ELb0ELb0ELb1ELb0EEENS1_21CollectiveEpilogueFwdINS6_IJS8_S8_S9_EEENS6_IJNS7_ILi1EEESH_SH_EEESB_SD_Li256ELb1ELb1ELb0ELb0EEENS1_19SingleTileSchedulerILb1ELb0ELb1ELi128EEEEEEEEEvNT_6ParamsE)
        /*0398*/ 	.word	0x00000000


	//----- nvinfo : EIATTR_MIN_STACK_SIZE
	.align		4
.L_164:
        /*039c*/ 	.byte	0x04, 0x12
        /*039e*/ 	.short	(.L_166 - .L_165)
	.align		4
.L_165:
        /*03a0*/ 	.word	index@(_ZN7cutlass13device_kernelIN5flash19enable_sm80_to_sm89INS1_16FlashAttnFwdSm80INS1_25CollectiveMainloopFwdSm80ILi8ELi1ELb1EN4cute5tupleIJNS5_1CILi128EEENS7_ILi96EEES8_EEELi128ENS_10bfloat16_tEfNS_4arch4Sm80ELb0ELb1ELb1ELb1ELb0ELb1ELb1ELb0EEENS1_21CollectiveEpilogueFwdINS6_IJS8_S8_S9_EEENS6_IJNS7_ILi1EEESH_SH_EEESB_SD_Li256ELb1ELb1ELb0ELb0EEENS1_19SingleTileSchedulerILb1ELb0ELb1ELi128EEEEEEEEEvNT_6ParamsE)
        /*03a4*/ 	.word	0x00000000


	//----- nvinfo : EIATTR_MIN_STACK_SIZE
	.align		4
.L_166:
        /*03a8*/ 	.byte	0x04, 0x12
        /*03aa*/ 	.short	(.L_168 - .L_167)
	.align		4
.L_167:
        /*03ac*/ 	.word	index@(_ZN7cutlass13device_kernelIN5flash19enable_sm80_to_sm89INS1_16FlashAttnFwdSm80INS1_25CollectiveMainloopFwdSm80ILi8ELi1ELb1EN4cute5tupleIJNS5_1CILi128EEES8_S8_EEELi128ENS_10bfloat16_tEfNS_4arch4Sm80ELb1ELb0ELb1ELb0ELb0ELb0ELb1ELb0EEENS1_21CollectiveEpilogueFwdIS9_NS6_IJNS7_ILi1EEESF_SF_EEESA_SC_Li256ELb0ELb1ELb0ELb0EEENS1_30DynamicPersistentTileSchedulerILi256ELi256ELb0ELb1ELb0EEEEEEEEEvNT_6ParamsE)
        /*03b0*/ 	.word	0x00000000


	//----- nvinfo : EIATTR_MIN_STACK_SIZE
	.align		4
.L_168:
        /*03b4*/ 	.byte	0x04, 0x12
        /*03b6*/ 	.short	(.L_170 - .L_169)
	.align		4
.L_169:
        /*03b8*/ 	.word	index@(_ZN7cutlass13device_kernelIN5flash19enable_sm80_to_sm89INS1_16FlashAttnFwdSm80INS1_25CollectiveMainloopFwdSm80ILi8ELi1ELb1EN4cute5tupleIJNS5_1CILi128EEES8_S8_EEELi128ENS_10bfloat16_tEfNS_4arch4Sm80ELb1ELb0ELb1ELb1ELb0ELb0ELb1ELb0EEENS1_21CollectiveEpilogueFwdIS9_NS6_IJNS7_ILi1EEESF_SF_EEESA_SC_Li256ELb1ELb1ELb0ELb0EEENS1_19SingleTileSchedulerILb1ELb0ELb1ELi128EEEEEEEEEvNT_6ParamsE)
        /*03bc*/ 	.word	0x00000000


	//----- nvinfo : EIATTR_MIN_STACK_SIZE
	.align		4
.L_170:
        /*03c0*/ 	.byte	0x04, 0x12
        /*03c2*/ 	.short	(.L_172 - .L_171)
	.align		4
.L_171:
        /*03c4*/ 	.word	index@(_ZN7cutlass13device_kernelIN5flash19enable_sm80_to_sm89INS1_16FlashAttnFwdSm80INS1_25CollectiveMainloopFwdSm80ILi8ELi1ELb1EN4cute5tupleIJNS5_1CILi128EEES8_S8_EEELi128ENS_10bfloat16_tEfNS_4arch4Sm80ELb1ELb0ELb1ELb1ELb0ELb1ELb1ELb0EEENS1_21CollectiveEpilogueFwdIS9_NS6_IJNS7_ILi1EEESF_SF_EEESA_SC_Li256ELb1ELb1ELb0ELb0EEENS1_19SingleTileSchedulerILb1ELb0ELb1ELi128EEEEEEEEEvNT_6ParamsE)
        /*03c8*/ 	.word	0x00000000


	//----- nvinfo : EIATTR_MIN_STACK_SIZE
	.align		4
.L_172:
        /*03cc*/ 	.byte	0x04, 0x12
        /*03ce*/ 	.short	(.L_174 - .L_173)
	.align		4
.L_173:
        /*03d0*/ 	.word	index@(_ZN7cutlass13device_kernelIN5flash19enable_sm80_to_sm89INS1_16FlashAttnFwdSm80INS1_25CollectiveMainloopFwdSm80ILi4ELi1ELb0EN4cute5tupleIJNS5_1CILi128EEENS7_ILi64EEES8_EEELi128ENS_10bfloat16_tEfNS_4arch4Sm80ELb0ELb0ELb1ELb0ELb0ELb0ELb1ELb0EEENS1_21CollectiveEpilogueFwdINS6_IJS8_S8_S9_EEENS6_IJNS7_ILi1EEESH_SH_EEESB_SD_Li128ELb0ELb1ELb0ELb0EEENS1_19SingleTileSchedulerILb0ELb0ELb1ELi128EEEEEEEEEvNT_6ParamsE)
        /*03d4*/ 	.word	0x00000000


	//----- nvinfo : EIATTR_MIN_STACK_SIZE
	.align		4
.L_174:
        /*03d8*/ 	.byte	0x04, 0x12
        /*03da*/ 	.short	(.L_176 - .L_175)
	.align		4
.L_175:
        /*03dc*/ 	.word	index@(_ZN7cutlass13device_kernelIN5flash19enable_sm80_to_sm89INS1_16FlashAttnFwdSm80INS1_25CollectiveMainloopFwdSm80ILi4ELi1ELb0EN4cute5tupleIJNS5_1CILi128EEENS7_ILi64EEES8_EEELi128ENS_10bfloat16_tEfNS_4arch4Sm80ELb0ELb0ELb1ELb1ELb0ELb0ELb1ELb0EEENS1_21CollectiveEpilogueFwdINS6_IJS8_S8_S9_EEENS6_IJNS7_ILi1EEESH_SH_EEESB_SD_Li128ELb1ELb1ELb0ELb0EEENS1_19SingleTileSchedulerILb1ELb0ELb1ELi128EEEEEEEEEvNT_6ParamsE)
        /*03e0*/ 	.word	0x00000000


	//----- nvinfo : EIATTR_MIN_STACK_SIZE
	.align		4
.L_176:
        /*03e4*/ 	.byte	0x04, 0x12
        /*03e6*/ 	.short	(.L_178 - .L_177)
	.align		4
.L_177:
        /*03e8*/ 	.word	index@(_ZN7cutlass13device_kernelIN5flash19enable_sm80_to_sm89INS1_16FlashAttnFwdSm80INS1_25CollectiveMainloopFwdSm80ILi4ELi1ELb0EN4cute5tupleIJNS5_1CILi128EEENS7_ILi64EEES8_EEELi128ENS_10bfloat16_tEfNS_4arch4Sm80ELb0ELb0ELb1ELb1ELb0ELb1ELb1ELb0EEENS1_21CollectiveEpilogueFwdINS6_IJS8_S8_S9_EEENS6_IJNS7_ILi1EEESH_SH_EEESB_SD_Li128ELb1ELb1ELb0ELb0EEENS1_19SingleTileSchedulerILb1ELb0ELb1ELi128EEEEEEEEEvNT_6ParamsE)
        /*03ec*/ 	.word	0x00000000


	//----- nvinfo : EIATTR_MIN_STACK_SIZE
	.align		4
.L_178:
        /*03f0*/ 	.byte	0x04, 0x12
        /*03f2*/ 	.short	(.L_180 - .L_179)
	.align		4
.L_179:
        /*03f4*/ 	.word	index@(_ZN7cutlass13device_kernelIN5flash19enable_sm80_to_sm89INS1_16FlashAttnFwdSm80INS1_25CollectiveMainloopFwdSm80ILi4ELi1ELb0EN4cute5tupleIJNS5_1CILi128EEENS7_ILi48EEES8_EEELi128ENS_10bfloat16_tEfNS_4arch4Sm80ELb0ELb1ELb1ELb0ELb0ELb0ELb1ELb0EEENS1_21CollectiveEpilogueFwdINS6_IJS8_S8_S9_EEENS6_IJNS7_ILi1EEESH_SH_EEESB_SD_Li128ELb0ELb1ELb0ELb0EEENS1_19SingleTileSchedulerILb0ELb0ELb1ELi128EEEEEEEEEvNT_6ParamsE)
        /*03f8*/ 	.word	0x00000000


	//----- nvinfo : EIATTR_MIN_STACK_SIZE
	.align		4
.L_180:
        /*03fc*/ 	.byte	0x04, 0x12
        /*03fe*/ 	.short	(.L_182 - .L_181)
	.align		4
.L_181:
        /*0400*/ 	.word	index@(_ZN7cutlass13device_kernelIN5flash19enable_sm80_to_sm89INS1_16FlashAttnFwdSm80INS1_25CollectiveMainloopFwdSm80ILi4ELi1ELb0EN4cute5tupleIJNS5_1CILi128EEENS7_ILi48EEES8_EEELi128ENS_10bfloat16_tEfNS_4arch4Sm80ELb0ELb1ELb1ELb1ELb0ELb0ELb1ELb0EEENS1_21CollectiveEpilogueFwdINS6_IJS8_S8_S9_EEENS6_IJNS7_ILi1EEESH_SH_EEESB_SD_Li128ELb1ELb1ELb0ELb0EEENS1_19SingleTileSchedulerILb1ELb0ELb1ELi128EEEEEEEEEvNT_6ParamsE)
        /*0404*/ 	.word	0x00000000


	//----- nvinfo : EIATTR_MIN_STACK_SIZE
	.align		4
.L_182:
        /*0408*/ 	.byte	0x04, 0x12
        /*040a*/ 	.short	(.L_184 - .L_183)
	.align		4
.L_183:
        /*040c*/ 	.word	index@(_ZN7cutlass13device_kernelIN5flash19enable_sm80_to_sm89INS1_16FlashAttnFwdSm80INS1_25CollectiveMainloopFwdSm80ILi4ELi1ELb0EN4cute5tupleIJNS5_1CILi128EEENS7_ILi48EEES8_EEELi128ENS_10bfloat16_tEfNS_4arch4Sm80ELb0ELb1ELb1ELb1ELb0ELb1ELb1ELb0EEENS1_21CollectiveEpilogueFwdINS6_IJS8_S8_S9_EEENS6_IJNS7_ILi1EEESH_SH_EEESB_SD_Li128ELb1ELb1ELb0ELb0EEENS1_19SingleTileSchedulerILb1ELb0ELb1ELi128EEEEEEEEEvNT_6ParamsE)
        /*0410*/ 	.word	0x00000000


	//----- nvinfo : EIATTR_MIN_STACK_SIZE
	.align		4
.L_184:
        /*0414*/ 	.byte	0x04, 0x12
        /*0416*/ 	.short	(.L_186 - .L_185)
	.align		4
.L_185:
        /*0418*/ 	.word	index@(_ZN7cutlass13device_kernelIN5flash19enable_sm80_to_sm89INS1_16FlashAttnFwdSm80INS1_25CollectiveMainloopFwdSm80ILi4ELi1ELb0EN4cute5tupleIJNS5_1CILi128EEENS7_ILi64EEES8_EEELi128ENS_10bfloat16_tEfNS_4arch4Sm80ELb1ELb0ELb1ELb0ELb0ELb0ELb1ELb0EEENS1_21CollectiveEpilogueFwdINS6_IJS8_S8_S9_EEENS6_IJNS7_ILi1EEESH_SH_EEESB_SD_Li128ELb0ELb1ELb0ELb0EEENS1_30DynamicPersistentTileSchedulerILi128ELi128ELb0ELb1ELb0EEEEEEEEEvNT_6ParamsE)
        /*041c*/ 	.word	0x00000000


	//----- nvinfo : EIATTR_MIN_STACK_SIZE
	.align		4
.L_186:
        /*0420*/ 	.byte	0x04, 0x12
        /*0422*/ 	.short	(.L_188 - .L_187)
	.align		4
.L_187:
        /*0424*/ 	.word	index@(_ZN7cutlass13device_kernelIN5flash19enable_sm80_to_sm89INS1_16FlashAttnFwdSm80INS1_25CollectiveMainloopFwdSm80ILi4ELi1ELb0EN4cute5tupleIJNS5_1CILi128EEENS7_ILi64EEES8_EEELi128ENS_10bfloat16_tEfNS_4arch4Sm80ELb1ELb0ELb1ELb1ELb0ELb0ELb1ELb0EEENS1_21CollectiveEpilogueFwdINS6_IJS8_S8_S9_EEENS6_IJNS7_ILi1EEESH_SH_EEESB_SD_Li128ELb1ELb1ELb0ELb0EEENS1_19SingleTileSchedulerILb1ELb0ELb1ELi128EEEEEEEEEvNT_6ParamsE)
        /*0428*/ 	.word	0x00000000


	//----- nvinfo : EIATTR_MIN_STACK_SIZE
	.align		4
.L_188:
        /*042c*/ 	.byte	0x04, 0x12
        /*042e*/ 	.short	(.L_190 - .L_189)
	.align		4
.L_189:
        /*0430*/ 	.word	index@(_ZN7cutlass13device_kernelIN5flash19enable_sm80_to_sm89INS1_16FlashAttnFwdSm80INS1_25CollectiveMainloopFwdSm80ILi4ELi1ELb0EN4cute5tupleIJNS5_1CILi128EEENS7_ILi64EEES8_EEELi128ENS_10bfloat16_tEfNS_4arch4Sm80ELb1ELb0ELb1ELb1ELb0ELb1ELb1ELb0EEENS1_21CollectiveEpilogueFwdINS6_IJS8_S8_S9_EEENS6_IJNS7_ILi1EEESH_SH_EEESB_SD_Li128ELb1ELb1ELb0ELb0EEENS1_19SingleTileSchedulerILb1ELb0ELb1ELi128EEEEEEEEEvNT_6ParamsE)
        /*0434*/ 	.word	0x00000000


	//----- nvinfo : EIATTR_MIN_STACK_SIZE
	.align		4
.L_190:
        /*0438*/ 	.byte	0x04, 0x12
        /*043a*/ 	.short	(.L_192 - .L_191)
	.align		4
.L_191:
        /*043c*/ 	.word	index@(_ZN7cutlass13device_kernelIN5flash19enable_sm80_to_sm89INS1_16FlashAttnFwdSm80INS1_25CollectiveMainloopFwdSm80ILi8ELi1ELb1EN4cute5tupleIJNS5_1CILi128EEES8_S8_EEELi128ENS_10bfloat16_tEfNS_4arch4Sm80ELb0ELb0ELb0ELb0ELb0ELb0ELb1ELb0EEENS1_21CollectiveEpilogueFwdIS9_NS6_IJNS7_ILi1EEESF_SF_EEESA_SC_Li256ELb0ELb1ELb0ELb0EEENS1_19SingleTileSchedulerILb0ELb0ELb1ELi128EEEEEEEEEvNT_6ParamsE)
        /*0440*/ 	.word	0x00000000


	//----- nvinfo : EIATTR_MIN_STACK_SIZE
	.align		4
.L_192:
        /*0444*/ 	.byte	0x04, 0x12
        /*0446*/ 	.short	(.L_194 - .L_193)
	.align		4
.L_193:
        /*0448*/ 	.word	index@(_ZN7cutlass13device_kernelIN5flash19enable_sm80_to_sm89INS1_16FlashAttnFwdSm80INS1_25CollectiveMainloopFwdSm80ILi8ELi1ELb1EN4cute5tupleIJNS5_1CILi128EEES8_S8_EEELi128ENS_10bfloat16_tEfNS_4arch4Sm80ELb0ELb0ELb0ELb1ELb0ELb0ELb1ELb0EEENS1_21CollectiveEpilogueFwdIS9_NS6_IJNS7_ILi1EEESF_SF_EEESA_SC_Li256ELb1ELb1ELb0ELb0EEENS1_19SingleTileSchedulerILb1ELb0ELb1ELi128EEEEEEEEEvNT_6ParamsE)
        /*044c*/ 	.word	0x00000000


	//----- nvinfo : EIATTR_MIN_STACK_SIZE
	.align		4
.L_194:
        /*0450*/ 	.byte	0x04, 0x12
        /*0452*/ 	.short	(.L_196 - .L_195)
	.align		4
.L_195:
        /*0454*/ 	.word	index@(_ZN7cutlass13device_kernelIN5flash19enable_sm80_to_sm89INS1_16FlashAttnFwdSm80INS1_25CollectiveMainloopFwdSm80ILi8ELi1ELb1EN4cute5tupleIJNS5_1CILi128EEES8_S8_EEELi128ENS_10bfloat16_tEfNS_4arch4Sm80ELb0ELb0ELb0ELb1ELb0ELb1ELb1ELb0EEENS1_21CollectiveEpilogueFwdIS9_NS6_IJNS7_ILi1EEESF_SF_EEESA_SC_Li256ELb1ELb1ELb0ELb0EEENS1_19SingleTileSchedulerILb1ELb0ELb1ELi128EEEEEEEEEvNT_6ParamsE)
        /*0458*/ 	.word	0x00000000


	//----- nvinfo : EIATTR_MIN_STACK_SIZE
	.align		4
.L_196:
        /*045c*/ 	.byte	0x04, 0x12
        /*045e*/ 	.short	(.L_198 - .L_197)
	.align		4
.L_197:
        /*0460*/ 	.word	index@(_ZN7cutlass13device_kernelIN5flash19enable_sm80_to_sm89INS1_16FlashAttnFwdSm80INS1_25CollectiveMainloopFwdSm80ILi8ELi1ELb1EN4cute5tupleIJNS5_1CILi128EEENS7_ILi96EEES8_EEELi128ENS_10bfloat16_tEfNS_4arch4Sm80ELb0ELb1ELb0ELb0ELb0ELb0ELb1ELb0EEENS1_21CollectiveEpilogueFwdINS6_IJS8_S8_S9_EEENS6_IJNS7_ILi1EEESH_SH_EEESB_SD_Li256ELb0ELb1ELb0ELb0EEENS1_19SingleTileSchedulerILb0ELb0ELb1ELi128EEEEEEEEEvNT_6ParamsE)
        /*0464*/ 	.word	0x00000000


	//----- nvinfo : EIATTR_MIN_STACK_SIZE
	.align		4
.L_198:
        /*0468*/ 	.byte	0x04, 0x12
        /*046a*/ 	.short	(.L_200 - .L_199)
	.align		4
.L_199:
        /*046c*/ 	.word	index@(_ZN7cutlass13device_kernelIN5flash19enable_sm80_to_sm89INS1_16FlashAttnFwdSm80INS1_25CollectiveMainloopFwdSm80ILi8ELi1ELb1EN4cute5tupleIJNS5_1CILi128EEENS7_ILi96EEES8_EEELi128ENS_10bfloat16_tEfNS_4arch4Sm80ELb0ELb1ELb0ELb1ELb0ELb0ELb1ELb0EEENS1_21CollectiveEpilogueFwdINS6_IJS8_S8_S9_EEENS6_IJNS7_ILi1EEESH_SH_EEESB_SD_Li256ELb1ELb1ELb0ELb0EEENS1_19SingleTileSchedulerILb1ELb0ELb1ELi128EEEEEEEEEvNT_6ParamsE)
        /*0470*/ 	.word	0x00000000


	//----- nvinfo : EIATTR_MIN_STACK_SIZE
	.align		4
.L_200:
        /*0474*/ 	.byte	0x04, 0x12
        /*0476*/ 	.short	(.L_202 - .L_201)
	.align		4
.L_201:
        /*0478*/ 	.word	index@(_ZN7cutlass13device_kernelIN5flash19enable_sm80_to_sm89INS1_16FlashAttnFwdSm80INS1_25CollectiveMainloopFwdSm80ILi8ELi1ELb1EN4cute5tupleIJNS5_1CILi128EEENS7_ILi96EEES8_EEELi128ENS_10bfloat16_tEfNS_4arch4Sm80ELb0ELb1ELb0ELb1ELb0ELb1ELb1ELb0EEENS1_21CollectiveEpilogueFwdINS6_IJS8_S8_S9_EEENS6_IJNS7_ILi1EEESH_SH_EEESB_SD_Li256ELb1ELb1ELb0ELb0EEENS1_19SingleTileSchedulerILb1ELb0ELb1ELi128EEEEEEEEEvNT_6ParamsE)
        /*047c*/ 	.word	0x00000000


	//----- nvinfo : EIATTR_MIN_STACK_SIZE
	.align		4
.L_202:
        /*0480*/ 	.byte	0x04, 0x12
        /*0482*/ 	.short	(.L_204 - .L_203)
	.align		4
.L_203:
        /*0484*/ 	.word	index@(_ZN7cutlass13device_kernelIN5flash19enable_sm80_to_sm89INS1_16FlashAttnFwdSm80INS1_25CollectiveMainloopFwdSm80ILi8ELi1ELb1EN4cute5tupleIJNS5_1CILi128EEES8_S8_EEELi128ENS_10bfloat16_tEfNS_4arch4Sm80ELb1ELb0ELb0ELb0ELb0ELb0ELb1ELb0EEENS1_21CollectiveEpilogueFwdIS9_NS6_IJNS7_ILi1EEESF_SF_EEESA_SC_Li256ELb0ELb1ELb0ELb0EEENS1_30DynamicPersistentTileSchedulerILi256ELi256ELb0ELb1ELb0EEEEEEEEEvNT_6ParamsE)
        /*0488*/ 	.word	0x00000000


	//----- nvinfo : EIATTR_MIN_STACK_SIZE
	.align		4
.L_204:
        /*048c*/ 	.byte	0x04, 0x12
        /*048e*/ 	.short	(.L_206 - .L_205)
	.align		4
.L_205:
        /*0490*/ 	.word	index@(_ZN7cutlass13device_kernelIN5flash19enable_sm80_to_sm89INS1_16FlashAttnFwdSm80INS1_25CollectiveMainloopFwdSm80ILi8ELi1ELb1EN4cute5tupleIJNS5_1CILi128EEES8_S8_EEELi128ENS_10bfloat16_tEfNS_4arch4Sm80ELb1ELb0ELb0ELb1ELb0ELb0ELb1ELb0EEENS1_21CollectiveEpilogueFwdIS9_NS6_IJNS7_ILi1EEESF_SF_EEESA_SC_Li256ELb1ELb1ELb0ELb0EEENS1_19SingleTileSchedulerILb1ELb0ELb1ELi128EEEEEEEEEvNT_6ParamsE)
        /*0494*/ 	.word	0x00000000


	//----- nvinfo : EIATTR_MIN_STACK_SIZE
	.align		4
.L_206:
        /*0498*/ 	.byte	0x04, 0x12
        /*049a*/ 	.short	(.L_208 - .L_207)
	.align		4
.L_207:
        /*049c*/ 	.word	index@(_ZN7cutlass13device_kernelIN5flash19enable_sm80_to_sm89INS1_16FlashAttnFwdSm80INS1_25CollectiveMainloopFwdSm80ILi8ELi1ELb1EN4cute5tupleIJNS5_1CILi128EEES8_S8_EEELi128ENS_10bfloat16_tEfNS_4arch4Sm80ELb1ELb0ELb0ELb1ELb0ELb1ELb1ELb0EEENS1_21CollectiveEpilogueFwdIS9_NS6_IJNS7_ILi1EEESF_SF_EEESA_SC_Li256ELb1ELb1ELb0ELb0EEENS1_19SingleTileSchedulerILb1ELb0ELb1ELi128EEEEEEEEEvNT_6ParamsE)
        /*04a0*/ 	.word	0x00000000


	//----- nvinfo : EIATTR_MIN_STACK_SIZE
	.align		4
.L_208:
        /*04a4*/ 	.byte	0x04, 0x12
        /*04a6*/ 	.short	(.L_210 - .L_209)
	.align		4
.L_209:
        /*04a8*/ 	.word	index@(_ZN7cutlass13device_kernelIN5flash19enable_sm80_to_sm89INS1_16FlashAttnFwdSm80INS1_25CollectiveMainloopFwdSm80ILi4ELi1ELb0EN4cute5tupleIJNS5_1CILi128EEENS7_ILi64EEES8_EEELi128ENS_10bfloat16_tEfNS_4arch4Sm80ELb0ELb0ELb0ELb0ELb0ELb0ELb1ELb0EEENS1_21CollectiveEpilogueFwdINS6_IJS8_S8_S9_EEENS6_IJNS7_ILi1EEESH_SH_EEESB_SD_Li128ELb0ELb1ELb0ELb0EEENS1_19SingleTileSchedulerILb0ELb0ELb1ELi128EEEEEEEEEvNT_6ParamsE)
        /*04ac*/ 	.word	0x00000000


	//----- nvinfo : EIATTR_MIN_STACK_SIZE
	.align		4
.L_210:
        /*04b0*/ 	.byte	0x04, 0x12
        /*04b2*/ 	.short	(.L_212 - .L_211)
	.align		4
.L_211:
        /*04b4*/ 	.word	index@(_ZN7cutlass13device_kernelIN5flash19enable_sm80_to_sm89INS1_16FlashAttnFwdSm80INS1_25CollectiveMainloopFwdSm80ILi4ELi1ELb0EN4cute5tupleIJNS5_1CILi128EEENS7_ILi64EEES8_EEELi128ENS_10bfloat16_tEfNS_4arch4Sm80ELb0ELb0ELb0ELb1ELb0ELb0ELb1ELb0EEENS1_21CollectiveEpilogueFwdINS6_IJS8_S8_S9_EEENS6_IJNS7_ILi1EEESH_SH_EEESB_SD_Li128ELb1ELb1ELb0ELb0EEENS1_19SingleTileSchedulerILb1ELb0ELb1ELi128EEEEEEEEEvNT_6ParamsE)
        /*04b8*/ 	.word	0x00000000


	//----- nvinfo : EIATTR_MIN_STACK_SIZE
	.align		4
.L_212:
        /*04bc*/ 	.byte	0x04, 0x12
        /*04be*/ 	.short	(.L_214 - .L_213)
	.align		4
.L_213:
        /*04c0*/ 	.word	index@(_ZN7cutlass13device_kernelIN5flash19enable_sm80_to_sm89INS1_16FlashAttnFwdSm80INS1_25CollectiveMainloopFwdSm80ILi4ELi1ELb0EN4cute5tupleIJNS5_1CILi128EEENS7_ILi64EEES8_EEELi128ENS_10bfloat16_tEfNS_4arch4Sm80ELb0ELb0ELb0ELb1ELb0ELb1ELb1ELb0EEENS1_21CollectiveEpilogueFwdINS6_IJS8_S8_S9_EEENS6_IJNS7_ILi1EEESH_SH_EEESB_SD_Li128ELb1ELb1ELb0ELb0EEENS1_19SingleTileSchedulerILb1ELb0ELb1ELi128EEEEEEEEEvNT_6ParamsE)
        /*04c4*/ 	.word	0x00000000


	//----- nvinfo : EIATTR_MIN_STACK_SIZE
	.align		4
.L_214:
        /*04c8*/ 	.byte	0x04, 0x12
        /*04ca*/ 	.short	(.L_216 - .L_215)
	.align		4
.L_215:
        /*04cc*/ 	.word	index@(_ZN7cutlass13device_kernelIN5flash19enable_sm80_to_sm89INS1_16FlashAttnFwdSm80INS1_25CollectiveMainloopFwdSm80ILi4ELi1ELb0EN4cute5tupleIJNS5_1CILi128EEENS7_ILi48EEES8_EEELi128ENS_10bfloat16_tEfNS_4arch4Sm80ELb0ELb1ELb0ELb0ELb0ELb0ELb1ELb0EEENS1_21CollectiveEpilogueFwdINS6_IJS8_S8_S9_EEENS6_IJNS7_ILi1EEESH_SH_EEESB_SD_Li128ELb0ELb1ELb0ELb0EEENS1_19SingleTileSchedulerILb0ELb0ELb1ELi128EEEEEEEEEvNT_6ParamsE)
        /*04d0*/ 	.word	0x00000000


	//----- nvinfo : EIATTR_MIN_STACK_SIZE
	.align		4
.L_216:
        /*04d4*/ 	.byte	0x04, 0x12
        /*04d6*/ 	.short	(.L_218 - .L_217)
	.align		4
.L_217:
        /*04d8*/ 	.word	index@(_ZN7cutlass13device_kernelIN5flash19enable_sm80_to_sm89INS1_16FlashAttnFwdSm80INS1_25CollectiveMainloopFwdSm80ILi4ELi1ELb0EN4cute5tupleIJNS5_1CILi128EEENS7_ILi48EEES8_EEELi128ENS_10bfloat16_tEfNS_4arch4Sm80ELb0ELb1ELb0ELb1ELb0ELb0ELb1ELb0EEENS1_21CollectiveEpilogueFwdINS6_IJS8_S8_S9_EEENS6_IJNS7_ILi1EEESH_SH_EEESB_SD_Li128ELb1ELb1ELb0ELb0EEENS1_19SingleTileSchedulerILb1ELb0ELb1ELi128EEEEEEEEEvNT_6ParamsE)
        /*04dc*/ 	.word	0x00000000


	//----- nvinfo : EIATTR_MIN_STACK_SIZE
	.align		4
.L_218:
        /*04e0*/ 	.byte	0x04, 0x12
        /*04e2*/ 	.short	(.L_220 - .L_219)
	.align		4
.L_219:
        /*04e4*/ 	.word	index@(_ZN7cutlass13device_kernelIN5flash19enable_sm80_to_sm89INS1_16FlashAttnFwdSm80INS1_25CollectiveMainloopFwdSm80ILi4ELi1ELb0EN4cute5tupleIJNS5_1CILi128EEENS7_ILi48EEES8_EEELi128ENS_10bfloat16_tEfNS_4arch4Sm80ELb0ELb1ELb0ELb1ELb0ELb1ELb1ELb0EEENS1_21CollectiveEpilogueFwdINS6_IJS8_S8_S9_EEENS6_IJNS7_ILi1EEESH_SH_EEESB_SD_Li128ELb1ELb1ELb0ELb0EEENS1_19SingleTileSchedulerILb1ELb0ELb1ELi128EEEEEEEEEvNT_6ParamsE)
        /*04e8*/ 	.word	0x00000000


	//----- nvinfo : EIATTR_MIN_STACK_SIZE
	.align		4
.L_220:
        /*04ec*/ 	.byte	0x04, 0x12
        /*04ee*/ 	.short	(.L_222 - .L_221)
	.align		4
.L_221:
        /*04f0*/ 	.word	index@(_ZN7cutlass13device_kernelIN5flash19enable_sm80_to_sm89INS1_16FlashAttnFwdSm80INS1_25CollectiveMainloopFwdSm80ILi4ELi1ELb0EN4cute5tupleIJNS5_1CILi128EEENS7_ILi64EEES8_EEELi128ENS_10bfloat16_tEfNS_4arch4Sm80ELb1ELb0ELb0ELb0ELb0ELb0ELb1ELb0EEENS1_21CollectiveEpilogueFwdINS6_IJS8_S8_S9_EEENS6_IJNS7_ILi1EEESH_SH_EEESB_SD_Li128ELb0ELb1ELb0ELb0EEENS1_30DynamicPersistentTileSchedulerILi128ELi128ELb0ELb1ELb0EEEEEEEEEvNT_6ParamsE)
        /*04f4*/ 	.word	0x00000000


	//----- nvinfo : EIATTR_MIN_STACK_SIZE
	.align		4
.L_222:
        /*04f8*/ 	.byte	0x04, 0x12
        /*04fa*/ 	.short	(.L_224 - .L_223)
	.align		4
.L_223:
        /*04fc*/ 	.word	index@(_ZN7cutlass13device_kernelIN5flash19enable_sm80_to_sm89INS1_16FlashAttnFwdSm80INS1_25CollectiveMainloopFwdSm80ILi4ELi1ELb0EN4cute5tupleIJNS5_1CILi128EEENS7_ILi64EEES8_EEELi128ENS_10bfloat16_tEfNS_4arch4Sm80ELb1ELb0ELb0ELb1ELb0ELb0ELb1ELb0EEENS1_21CollectiveEpilogueFwdINS6_IJS8_S8_S9_EEENS6_IJNS7_ILi1EEESH_SH_EEESB_SD_Li128ELb1ELb1ELb0ELb0EEENS1_19SingleTileSchedulerILb1ELb0ELb1ELi128EEEEEEEEEvNT_6ParamsE)
        /*0500*/ 	.word	0x00000000


	//----- nvinfo : EIATTR_MIN_STACK_SIZE
	.align		4
.L_224:
        /*0504*/ 	.byte	0x04, 0x12
        /*0506*/ 	.short	(.L_226 - .L_225)
	.align		4
.L_225:
        /*0508*/ 	.word	index@(_ZN7cutlass13device_kernelIN5flash19enable_sm80_to_sm89INS1_16FlashAttnFwdSm80INS1_25CollectiveMainloopFwdSm80ILi4ELi1ELb0EN4cute5tupleIJNS5_1CILi128EEENS7_ILi64EEES8_EEELi128ENS_10bfloat16_tEfNS_4arch4Sm80ELb1ELb0ELb0ELb1ELb0ELb1ELb1ELb0EEENS1_21CollectiveEpilogueFwdINS6_IJS8_S8_S9_EEENS6_IJNS7_ILi1EEESH_SH_EEESB_SD_Li128ELb1ELb1ELb0ELb0EEENS1_19SingleTileSchedulerILb1ELb0ELb1ELi128EEEEEEEEEvNT_6ParamsE)
        /*050c*/ 	.word	0x00000000
.L_226:


//--------------------- .nv.compat                --------------------------
	.section	.nv.compat,"",@"SHT_CUDA_COMPAT_INFO"
	.align	4
        /*0000*/ 	.byte	0x02, 0x09, 0x01, 0x00, 0x02, 0x02, 0x01, 0x00, 0x02, 0x05, 0x05, 0x00, 0x03, 0x07, 0x01, 0x01
        /*0010*/ 	.byte	0x02, 0x03, 0x00, 0x00, 0x02, 0x06, 0x01, 0x00, 0x04, 0x0b, 0x08, 0x00, 0x00, 0x00, 0x00, 0x00
        /*0020*/ 	.byte	0x00, 0x00, 0x00, 0x00


//--------------------- .nv.info._ZN7cutlass13device_kernelIN5flash19enable_sm80_to_sm89INS1_16FlashAttnFwdSm80INS1_25CollectiveMainloopFwdSm80ILi8ELi1ELb1EN4cute5tupleIJNS5_1CILi128EEES8_S8_EEELi128ENS_10bfloat16_tEfNS_4arch4Sm80ELb0ELb0ELb1ELb0ELb0ELb0ELb1ELb0EEENS1_21CollectiveEpilogueFwdIS9_NS6_IJNS7_ILi1EEESF_SF_EEESA_SC_Li256ELb0ELb1ELb0ELb0EEENS1_19SingleTileSchedulerILb0ELb0ELb1ELi128EEEEEEEEEvNT_6ParamsE --------------------------
	.section	.nv.info._ZN7cutlass13device_kernelIN5flash19enable_sm80_to_sm89INS1_16FlashAttnFwdSm80INS1_25CollectiveMainloopFwdSm80ILi8ELi1ELb1EN4cute5tupleIJNS5_1CILi128EEES8_S8_EEELi128ENS_10bfloat16_tEfNS_4arch4Sm80ELb0ELb0ELb1ELb0ELb0ELb0ELb1ELb0EEENS1_21CollectiveEpilogueFwdIS9_NS6_IJNS7_ILi1EEESF_SF_EEESA_SC_Li256ELb0ELb1ELb0ELb0EEENS1_19SingleTileSchedulerILb0ELb0ELb1ELi128EEEEEEEEEvNT_6ParamsE,"",@"SHT_CUDA_INFO"
	.sectionflags	@""
	.align	4


	//----- nvinfo : EIATTR_CUDA_API_VERSION
	.align		4
        /*0000*/ 	.byte	0x04, 0x37
        /*0002*/ 	.short	(.L_228 - .L_227)
.L_227:
        /*0004*/ 	.word	0x00000082


	//----- nvinfo : EIATTR_KPARAM_INFO
	.align		4
.L_228:
        /*0008*/ 	.byte	0x04, 0x17
        /*000a*/ 	.short	(.L_230 - .L_229)
.L_229:
        /*000c*/ 	.word	0x00000000
        /*0010*/ 	.short	0x0000
        /*0012*/ 	.short	0x0000
        /*0014*/ 	.byte	0x00, 0xf0, 0x61, 0x10


	//----- nvinfo : EIATTR_SPARSE_MMA_MASK
	.align		4
.L_230:
        /*0018*/ 	.byte	0x03, 0x50
        /*001a*/ 	.short	0x0000


	//----- nvinfo : EIATTR_MAXREG_COUNT
	.align		4
        /*001c*/ 	.byte	0x03, 0x1b
        /*001e*/ 	.short	0x00ff


	//----- nvinfo : EIATTR_MERCURY_ISA_VERSION
	.align		4
        /*0020*/ 	.byte	0x03, 0x5f
        /*0022*/ 	.short	0x0101


	//----- nvinfo : EIATTR_EXIT_INSTR_OFFSETS
	.align		4
        /*0024*/ 	.byte	0x04, 0x1c
        /*0026*/ 	.short	(.L_232 - .L_231)


	//   ....[0]....
.L_231:
        /*0028*/ 	.word	0x00000010


	//----- nvinfo : EIATTR_MAX_THREADS
	.align		4
.L_232:
        /*002c*/ 	.byte	0x04, 0x05
        /*002e*/ 	.short	(.L_234 - .L_233)
.L_233:
        /*0030*/ 	.word	0x00000100
        /*0034*/ 	.word	0x00000001
        /*0038*/ 	.word	0x00000001


	//----- nvinfo : EIATTR_CBANK_PARAM_SIZE
	.align		4
.L_234:
        /*003c*/ 	.byte	0x03, 0x19
        /*003e*/ 	.short	0x0418


	//----- nvinfo : EIATTR_PARAM_CBANK
	.align		4
        /*0040*/ 	.byte	0x04, 0x0a
        /*0042*/ 	.short	(.L_236 - .L_235)
	.align		4
.L_235:
        /*0044*/ 	.word	index@(.nv.constant0._ZN7cutlass13device_kernelIN5flash19enable_sm80_to_sm89INS1_16FlashAttnFwdSm80INS1_25CollectiveMainloopFwdSm80ILi8ELi1ELb1EN4cute5tupleIJNS5_1CILi128EEES8_S8_EEELi128ENS_10bfloat16_tEfNS_4arch4Sm80ELb0ELb0ELb1ELb0ELb0ELb0ELb1ELb0EEENS1_21CollectiveEpilogueFwdIS9_NS6_IJNS7_ILi1EEESF_SF_EEESA_SC_Li256ELb0ELb1ELb0ELb0EEENS1_19SingleTileSchedulerILb0ELb0ELb1ELi128EEEEEEEEEvNT_6ParamsE)
        /*0048*/ 	.short	0x0210
        /*004a*/ 	.short	0x0418


	//----- nvinfo : EIATTR_SW_WAR
	.align		4
.L_236:
        /*004c*/ 	.byte	0x04, 0x36
        /*004e*/ 	.short	(.L_238 - .L_237)
.L_237:
        /*0050*/ 	.word	0x00000008
.L_238:


//--------------------- .nv.info._ZN7cutlass13device_kernelIN5flash19enable_sm80_to_sm89INS1_16FlashAttnFwdSm80INS1_25CollectiveMainloopFwdSm80ILi8ELi1ELb1EN4cute5tupleIJNS5_1CILi128EEES8_S8_EEELi128ENS_10bfloat16_tEfNS_4arch4Sm80ELb0ELb0ELb1ELb1ELb0ELb0ELb1ELb0EEENS1_21CollectiveEpilogueFwdIS9_NS6_IJNS7_ILi1EEESF_SF_EEESA_SC_Li256ELb1ELb1ELb0ELb0EEENS1_19SingleTileSchedulerILb1ELb0ELb1ELi128EEEEEEEEEvNT_6ParamsE --------------------------
	.section	.nv.info._ZN7cutlass13device_kernelIN5flash19enable_sm80_to_sm89INS1_16FlashAttnFwdSm80INS1_25CollectiveMainloopFwdSm80ILi8ELi1ELb1EN4cute5tupleIJNS5_1CILi128EEES8_S8_EEELi128ENS_10bfloat16_tEfNS_4arch4Sm80ELb0ELb0ELb1ELb1ELb0ELb0ELb1ELb0EEENS1_21CollectiveEpilogueFwdIS9_NS6_IJNS7_ILi1EEESF_SF_EEESA_SC_Li256ELb1ELb1ELb0ELb0EEENS1_19SingleTileSchedulerILb1ELb0ELb1ELi128EEEEEEEEEvNT_6ParamsE,"",@"SHT_CUDA_INFO"
	.sectionflags	@""
	.align	4


	//----- nvinfo : EIATTR_CUDA_API_VERSION
	.align		4
        /*0000*/ 	.byte	0x04, 0x37
        /*0002*/ 	.short	(.L_240 - .L_239)
.L_239:
        /*0004*/ 	.word	0x00000082


	//----- nvinfo : EIATTR_KPARAM_INFO
	.align		4
.L_240:
        /*0008*/ 	.byte	0x04, 0x17
        /*000a*/ 	.short	(.L_242 - .L_241)
.L_241:
        /*000c*/ 	.word	0x00000000
        /*0010*/ 	.short	0x0000
        /*0012*/ 	.short	0x0000
        /*0014*/ 	.byte	0x00, 0xf0, 0x61, 0x10


	//----- nvinfo : EIATTR_SPARSE_MMA_MASK
	.align		4
.L_242:
        /*0018*/ 	.byte	0x03, 0x50
        /*001a*/ 	.short	0x0000


	//----- nvinfo : EIATTR_MAXREG_COUNT
	.align		4
        /*001c*/ 	.byte	0x03, 0x1b
        /*001e*/ 	.short	0x00ff


	//----- nvinfo : EIATTR_MERCURY_ISA_VERSION
	.align		4
        /*0020*/ 	.byte	0x03, 0x5f
        /*0022*/ 	.short	0x0101


	//----- nvinfo : EIATTR_EXIT_INSTR_OFFSETS
	.align		4
        /*0024*/ 	.byte	0x04, 0x1c
        /*0026*/ 	.short	(.L_244 - .L_243)


	//   ....[0]....
.L_243:
        /*0028*/ 	.word	0x00000010


	//----- nvinfo : EIATTR_MAX_THREADS
	.align		4
.L_244:
        /*002c*/ 	.byte	0x04, 0x05
        /*002e*/ 	.short	(.L_246 - .L_245)
.L_245:
        /*0030*/ 	.word	0x00000100
        /*0034*/ 	.word	0x00000001
        /*0038*/ 	.word	0x00000001


	//----- nvinfo : EIATTR_CBANK_PARAM_SIZE
	.align		4
.L_246:
        /*003c*/ 	.byte	0x03, 0x19
        /*003e*/ 	.short	0x0418


	//----- nvinfo : EIATTR_PARAM_CBANK
	.align		4
        /*0040*/ 	.byte	0x04, 0x0a
        /*0042*/ 	.short	(.L_248 - .L_247)
	.align		4
.L_247:
        /*0044*/ 	.word	index@(.nv.constant0._ZN7cutlass13device_kernelIN5flash19enable_sm80_to_sm89INS1_16FlashAttnFwdSm80INS1_25CollectiveMainloopFwdSm80ILi8ELi1ELb1EN4cute5tupleIJNS5_1CILi128EEES8_S8_EEELi128ENS_10bfloat16_tEfNS_4arch4Sm80ELb0ELb0ELb1ELb1ELb0ELb0ELb1ELb0EEENS1_21CollectiveEpilogueFwdIS9_NS6_IJNS7_ILi1EEESF_SF_EEESA_SC_Li256ELb1ELb1ELb0ELb0EEENS1_19SingleTileSchedulerILb1ELb0ELb1ELi128EEEEEEEEEvNT_6ParamsE)
        /*0048*/ 	.short	0x0210
        /*004a*/ 	.short	0x0418


	//----- nvinfo : EIATTR_SW_WAR
	.align		4
.L_248:
        /*004c*/ 	.byte	0x04, 0x36
        /*004e*/ 	.short	(.L_250 - .L_249)
.L_249:
        /*0050*/ 	.word	0x00000008
.L_250:


//--------------------- .nv.info._ZN7cutlass13device_kernelIN5flash19enable_sm80_to_sm89INS1_16FlashAttnFwdSm80INS1_25CollectiveMainloopFwdSm80ILi8ELi1ELb1EN4cute5tupleIJNS5_1CILi128EEES8_S8_EEELi128ENS_10bfloat16_tEfNS_4arch4Sm80ELb0ELb0ELb1ELb1ELb0ELb1ELb1ELb0EEENS1_21CollectiveEpilogueFwdIS9_NS6_IJNS7_ILi1EEESF_SF_EEESA_SC_Li256ELb1ELb1ELb0ELb0EEENS1_19SingleTileSchedulerILb1ELb0ELb1ELi128EEEEEEEEEvNT_6ParamsE --------------------------
	.section	.nv.info._ZN7cutlass13device_kernelIN5flash19enable_sm80_to_sm89INS1_16FlashAttnFwdSm80INS1_25CollectiveMainloopFwdSm80ILi8ELi1ELb1EN4cute5tupleIJNS5_1CILi128EEES8_S8_EEELi128ENS_10bfloat16_tEfNS_4arch4Sm80ELb0ELb0ELb1ELb1ELb0ELb1ELb1ELb0EEENS1_21CollectiveEpilogueFwdIS9_NS6_IJNS7_ILi1EEESF_SF_EEESA_SC_Li256ELb1ELb1ELb0ELb0EEENS1_19SingleTileSchedulerILb1ELb0ELb1ELi128EEEEEEEEEvNT_6ParamsE,"",@"SHT_CUDA_INFO"
	.sectionflags	@""
	.align	4


	//----- nvinfo : EIATTR_CUDA_API_VERSION
	.align		4
        /*0000*/ 	.byte	0x04, 0x37
        /*0002*/ 	.short	(.L_252 - .L_251)
.L_251:
        /*0004*/ 	.word	0x00000082


	//----- nvinfo : EIATTR_KPARAM_INFO
	.align		4
.L_252:
        /*0008*/ 	.byte	0x04, 0x17
        /*000a*/ 	.short	(.L_254 - .L_253)
.L_253:
        /*000c*/ 	.word	0x00000000
        /*0010*/ 	.short	0x0000
        /*0012*/ 	.short	0x0000
        /*0014*/ 	.byte	0x00, 0xf0, 0x61, 0x10


	//----- nvinfo : EIATTR_SPARSE_MMA_MASK
	.align		4
.L_254:
        /*0018*/ 	.byte	0x03, 0x50
        /*001a*/ 	.short	0x0000


	//----- nvinfo : EIATTR_MAXREG_COUNT
	.align		4
        /*001c*/ 	.byte	0x03, 0x1b
        /*001e*/ 	.short	0x00ff


	//----- nvinfo : EIATTR_MERCURY_ISA_VERSION
	.align		4
        /*0020*/ 	.byte	0x03, 0x5f
        /*0022*/ 	.short	0x0101


	//----- nvinfo : EIATTR_EXIT_INSTR_OFFSETS
	.align		4
        /*0024*/ 	.byte	0x04, 0x1c
        /*0026*/ 	.short	(.L_256 - .L_255)


	//   ....[0]....
.L_255:
        /*0028*/ 	.word	0x00000010


	//----- nvinfo : EIATTR_MAX_THREADS
	.align		4
.L_256:
        /*002c*/ 	.byte	0x04, 0x05
        /*002e*/ 	.short	(.L_258 - .L_257)
.L_257:
        /*0030*/ 	.word	0x00000100
        /*0034*/ 	.word	0x00000001
        /*0038*/ 	.word	0x00000001


	//----- nvinfo : EIATTR_CBANK_PARAM_SIZE
	.align		4
.L_258:
        /*003c*/ 	.byte	0x03, 0x19
        /*003e*/ 	.short	0x0418


	//----- nvinfo : EIATTR_PARAM_CBANK
	.align		4
        /*0040*/ 	.byte	0x04, 0x0a
        /*0042*/ 	.short	(.L_260 - .L_259)
	.align		4
.L_259:
        /*0044*/ 	.word	index@(.nv.constant0._ZN7cutlass13device_kernelIN5flash19enable_sm80_to_sm89INS1_16FlashAttnFwdSm80INS1_25CollectiveMainloopFwdSm80ILi8ELi1ELb1EN4cute5tupleIJNS5_1CILi128EEES8_S8_EEELi128ENS_10bfloat16_tEfNS_4arch4Sm80ELb0ELb0ELb1ELb1ELb0ELb1ELb1ELb0EEENS1_21CollectiveEpilogueFwdIS9_NS6_IJNS7_ILi1EEESF_SF_EEESA_SC_Li256ELb1ELb1ELb0ELb0EEENS1_19SingleTileSchedulerILb1ELb0ELb1ELi128EEEEEEEEEvNT_6ParamsE)
        /*0048*/ 	.short	0x0210
        /*004a*/ 	.short	0x0418


	//----- nvinfo : EIATTR_SW_WAR
	.align		4
.L_260:
        /*004c*/ 	.byte	0x04, 0x36
        /*004e*/ 	.short	(.L_262 - .L_261)
.L_261:
        /*0050*/ 	.word	0x00000008
.L_262:


//--------------------- .nv.info._ZN7cutlass13device_kernelIN5flash19enable_sm80_to_sm89INS1_16FlashAttnFwdSm80INS1_25CollectiveMainloopFwdSm80ILi8ELi1ELb1EN4cute5tupleIJNS5_1CILi128EEENS7_ILi96EEES8_EEELi128ENS_10bfloat16_tEfNS_4arch4Sm80ELb0ELb1ELb1ELb0ELb0ELb0ELb1ELb0EEENS1_21CollectiveEpilogueFwdINS6_IJS8_S8_S9_EEENS6_IJNS7_ILi1EEESH_SH_EEESB_SD_Li256ELb0ELb1ELb0ELb0EEENS1_19SingleTileSchedulerILb0ELb0ELb1ELi128EEEEEEEEEvNT_6ParamsE --------------------------
	.section	.nv.info._ZN7cutlass13device_kernelIN5flash19enable_sm80_to_sm89INS1_16FlashAttnFwdSm80INS1_25CollectiveMainloopFwdSm80ILi8ELi1ELb1EN4cute5tupleIJNS5_1CILi128EEENS7_ILi96EEES8_EEELi128ENS_10bfloat16_tEfNS_4arch4Sm80ELb0ELb1ELb1ELb0ELb0ELb0ELb1ELb0EEENS1_21CollectiveEpilogueFwdINS6_IJS8_S8_S9_EEENS6_IJNS7_ILi1EEESH_SH_EEESB_SD_Li256ELb0ELb1ELb0ELb0EEENS1_19SingleTileSchedulerILb0ELb0ELb1ELi128EEEEEEEEEvNT_6ParamsE,"",@"SHT_CUDA_INFO"
	.sectionflags	@""
	.align	4


	//----- nvinfo : EIATTR_CUDA_API_VERSION
	.align		4
        /*0000*/ 	.byte	0x04, 0x37
        /*0002*/ 	.short	(.L_264 - .L_263)
.L_263:
        /*0004*/ 	.word	0x00000082


	//----- nvinfo : EIATTR_KPARAM_INFO
	.align		4
.L_264:
        /*0008*/ 	.byte	0x04, 0x17
        /*000a*/ 	.short	(.L_266 - .L_265)
.L_265:
        /*000c*/ 	.word	0x00000000
        /*0010*/ 	.short	0x0000
        /*0012*/ 	.short	0x0000
        /*0014*/ 	.byte	0x00, 0xf0, 0x61, 0x10


	//----- nvinfo : EIATTR_SPARSE_MMA_MASK
	.align		4
.L_266:
        /*0018*/ 	.byte	0x03, 0x50
        /*001a*/ 	.short	0x0000


	//----- nvinfo : EIATTR_MAXREG_COUNT
	.align		4
        /*001c*/ 	.byte	0x03, 0x1b
        /*001e*/ 	.short	0x00ff


	//----- nvinfo : EIATTR_MERCURY_ISA_VERSION
	.align		4
        /*0020*/ 	.byte	0x03, 0x5f
        /*0022*/ 	.short	0x0101


	//----- nvinfo : EIATTR_EXIT_INSTR_OFFSETS
	.align		4
        /*0024*/ 	.byte	0x04, 0x1c
        /*0026*/ 	.short	(.L_268 - .L_267)


	//   ....[0]....
.L_267:
        /*0028*/ 	.word	0x00000010


	//----- nvinfo : EIATTR_MAX_THREADS
	.align		4
.L_268:
        /*002c*/ 	.byte	0x04, 0x05
        /*002e*/ 	.short	(.L_270 - .L_269)
.L_269:
        /*0030*/ 	.word	0x00000100
        /*0034*/ 	.word	0x00000001
        /*0038*/ 	.word	0x00000001


	//----- nvinfo : EIATTR_CBANK_PARAM_SIZE
	.align		4
.L_270:
        /*003c*/ 	.byte	0x03, 0x19
        /*003e*/ 	.short	0x0418


	//----- nvinfo : EIATTR_PARAM_CBANK
	.align		4
        /*0040*/ 	.byte	0x04, 0x0a
        /*0042*/ 	.short	(.L_272 - .L_271)
	.align		4
.L_271:
        /*0044*/ 	.word	index@(.nv.constant0._ZN7cutlass13device_kernelIN5flash19enable_sm80_to_sm89INS1_16FlashAttnFwdSm80INS1_25CollectiveMainloopFwdSm80ILi8ELi1ELb1EN4cute5tupleIJNS5_1CILi128EEENS7_ILi96EEES8_EEELi128ENS_10bfloat16_tEfNS_4arch4Sm80ELb0ELb1ELb1ELb0ELb0ELb0ELb1ELb0EEENS1_21CollectiveEpilogueFwdINS6_IJS8_S8_S9_EEENS6_IJNS7_ILi1EEESH_SH_EEESB_SD_Li256ELb0ELb1ELb0ELb0EEENS1_19SingleTileSchedulerILb0ELb0ELb1ELi128EEEEEEEEEvNT_6ParamsE)
        /*0048*/ 	.short	0x0210
        /*004a*/ 	.short	0x0418


	//----- nvinfo : EIATTR_SW_WAR
	.align		4
.L_272:
        /*004c*/ 	.byte	0x04, 0x36
        /*004e*/ 	.short	(.L_274 - .L_273)
.L_273:
        /*0050*/ 	.word	0x00000008
.L_274:


//--------------------- .nv.info._ZN7cutlass13device_kernelIN5flash19enable_sm80_to_sm89INS1_16FlashAttnFwdSm80INS1_25CollectiveMainloopFwdSm80ILi8ELi1ELb1EN4cute5tupleIJNS5_1CILi128EEENS7_ILi96EEES8_EEELi128ENS_10bfloat16_tEfNS_4arch4Sm80ELb0ELb1ELb1ELb1ELb0ELb0ELb1ELb0EEENS1_21CollectiveEpilogueFwdINS6_IJS8_S8_S9_EEENS6_IJNS7_ILi1EEESH_SH_EEESB_SD_Li256ELb1ELb1ELb0ELb0EEENS1_19SingleTileSchedulerILb1ELb0ELb1ELi128EEEEEEEEEvNT_6ParamsE --------------------------
	.section	.nv.info._ZN7cutlass13device_kernelIN5flash19enable_sm80_to_sm89INS1_16FlashAttnFwdSm80INS1_25CollectiveMainloopFwdSm80ILi8ELi1ELb1EN4cute5tupleIJNS5_1CILi128EEENS7_ILi96EEES8_EEELi128ENS_10bfloat16_tEfNS_4arch4Sm80ELb0ELb1ELb1ELb1ELb0ELb0ELb1ELb0EEENS1_21CollectiveEpilogueFwdINS6_IJS8_S8_S9_EEENS6_IJNS7_ILi1EEESH_SH_EEESB_SD_Li256ELb1ELb1ELb0ELb0EEENS1_19SingleTileSchedulerILb1ELb0ELb1ELi128EEEEEEEEEvNT_6ParamsE,"",@"SHT_CUDA_INFO"
	.sectionflags	@""
	.align	4


	//----- nvinfo : EIATTR_CUDA_API_VERSION
	.align		4
        /*0000*/ 	.byte	0x04, 0x37
        /*0002*/ 	.short	(.L_276 - .L_275)
.L_275:
        /*0004*/ 	.word	0x00000082


	//----- nvinfo : EIATTR_KPARAM_INFO
	.align		4
.L_276:
        /*0008*/ 	.byte	0x04, 0x17
        /*000a*/ 	.short	(.L_278 - .L_277)
.L_277:
        /*000c*/ 	.word	0x00000000
        /*0010*/ 	.short	0x0000
        /*0012*/ 	.short	0x0000
        /*0014*/ 	.byte	0x00, 0xf0, 0x61, 0x10


	//----- nvinfo : EIATTR_SPARSE_MMA_MASK
	.align		4
.L_278:
        /*0018*/ 	.byte	0x03, 0x50
        /*001a*/ 	.short	0x0000


	//----- nvinfo : EIATTR_MAXREG_COUNT
	.align		4
        /*001c*/ 	.byte	0x03, 0x1b
        /*001e*/ 	.short	0x00ff


	//----- nvinfo : EIATTR_MERCURY_ISA_VERSION
	.align		4
        /*0020*/ 	.byte	0x03, 0x5f
        /*0022*/ 	.short	0x0101


	//----- nvinfo : EIATTR_EXIT_INSTR_OFFSETS
	.align		4
        /*0024*/ 	.byte	0x04, 0x1c
        /*0026*/ 	.short	(.L_280 - .L_279)


	//   ....[0]....
.L_279:
        /*0028*/ 	.word	0x00000010


	//----- nvinfo : EIATTR_MAX_THREADS
	.align		4
.L_280:
        /*002c*/ 	.byte	0x04, 0x05
        /*002e*/ 	.short	(.L_282 - .L_281)
.L_281:
        /*0030*/ 	.word	0x00000100
        /*0034*/ 	.word	0x00000001
        /*0038*/ 	.word	0x00000001


	//----- nvinfo : EIATTR_CBANK_PARAM_SIZE
	.align		4
.L_282:
        /*003c*/ 	.byte	0x03, 0x19
        /*003e*/ 	.short	0x0418


	//----- nvinfo : EIATTR_PARAM_CBANK
	.align		4
        /*0040*/ 	.byte	0x04, 0x0a
        /*0042*/ 	.short	(.L_284 - .L_283)
	.align		4
.L_283:
        /*0044*/ 	.word	index@(.nv.constant0._ZN7cutlass13device_kernelIN5flash19enable_sm80_to_sm89INS1_16FlashAttnFwdSm80INS1_25CollectiveMainloopFwdSm80ILi8ELi1ELb1EN4cute5tupleIJNS5_1CILi128EEENS7_ILi96EEES8_EEELi128ENS_10bfloat16_tEfNS_4arch4Sm80ELb0ELb1ELb1ELb1ELb0ELb0ELb1ELb0EEENS1_21CollectiveEpilogueFwdINS6_IJS8_S8_S9_EEENS6_IJNS7_ILi1EEESH_SH_EEESB_SD_Li256ELb1ELb1ELb0ELb0EEENS1_19SingleTileSchedulerILb1ELb0ELb1ELi128EEEEEEEEEvNT_6ParamsE)
        /*0048*/ 	.short	0x0210
        /*004a*/ 	.short	0x0418


	//----- nvinfo : EIATTR_SW_WAR
	.align		4
.L_284:
        /*004c*/ 	.byte	0x04, 0x36
        /*004e*/ 	.short	(.L_286 - .L_285)
.L_285:
        /*0050*/ 	.word	0x00000008
.L_286:


//--------------------- .nv.info._ZN7cutlass13device_kernelIN5flash19enable_sm80_to_sm89INS1_16FlashAttnFwdSm80INS1_25CollectiveMainloopFwdSm80ILi8ELi1ELb1EN4cute5tupleIJNS5_1CILi128EEENS7_ILi96EEES8_EEELi128ENS_10bfloat16_tEfNS_4arch4Sm80ELb0ELb1ELb1ELb1ELb0ELb1ELb1ELb0EEENS1_21CollectiveEpilogueFwdINS6_IJS8_S8_S9_EEENS6_IJNS7_ILi1EEESH_SH_EEESB_SD_Li256ELb1ELb1ELb0ELb0EEENS1_19SingleTileSchedulerILb1ELb0ELb1ELi128EEEEEEEEEvNT_6ParamsE --------------------------
	.section	.nv.info._ZN7cutlass13device_kernelIN5flash19enable_sm80_to_sm89INS1_16FlashAttnFwdSm80INS1_25CollectiveMainloopFwdSm80ILi8ELi1ELb1EN4cute5tupleIJNS5_1CILi128EEENS7_ILi96EEES8_EEELi128ENS_10bfloat16_tEfNS_4arch4Sm80ELb0ELb1ELb1ELb1ELb0ELb1ELb1ELb0EEENS1_21CollectiveEpilogueFwdINS6_IJS8_S8_S9_EEENS6_IJNS7_ILi1EEESH_SH_EEESB_SD_Li256ELb1ELb1ELb0ELb0EEENS1_19SingleTileSchedulerILb1ELb0ELb1ELi128EEEEEEEEEvNT_6ParamsE,"",@"SHT_CUDA_INFO"
	.sectionflags	@""
	.align	4


	//----- nvinfo : EIATTR_CUDA_API_VERSION
	.align		4
        /*0000*/ 	.byte	0x04, 0x37
        /*0002*/ 	.short	(.L_288 - .L_287)
.L_287:
        /*0004*/ 	.word	0x00000082


	//----- nvinfo : EIATTR_KPARAM_INFO
	.align		4
.L_288:
        /*0008*/ 	.byte	0x04, 0x17
        /*000a*/ 	.short	(.L_290 - .L_289)
.L_289:
        /*000c*/ 	.word	0x00000000
        /*0010*/ 	.short	0x0000
        /*0012*/ 	.short	0x0000
        /*0014*/ 	.byte	0x00, 0xf0, 0x61, 0x10


	//----- nvinfo : EIATTR_SPARSE_MMA_MASK
	.align		4
.L_290:
        /*0018*/ 	.byte	0x03, 0x50
        /*001a*/ 	.short	0x0000


	//----- nvinfo : EIATTR_MAXREG_COUNT
	.align		4
        /*001c*/ 	.byte	0x03, 0x1b
        /*001e*/ 	.short	0x00ff


	//----- nvinfo : EIATTR_MERCURY_ISA_VERSION
	.align		4
        /*0020*/ 	.byte	0x03, 0x5f
        /*0022*/ 	.short	0x0101


	//----- nvinfo : EIATTR_EXIT_INSTR_OFFSETS
	.align		4
        /*0024*/ 	.byte	0x04, 0x1c
        /*0026*/ 	.short	(.L_292 - .L_291)


	//   ....[0]....
.L_291:
        /*0028*/ 	.word	0x00000010


	//----- nvinfo : EIATTR_MAX_THREADS
	.align		4
.L_292:
        /*002c*/ 	.byte	0x04, 0x05
        /*002e*/ 	.short	(.L_294 - .L_293)
.L_293:
        /*0030*/ 	.word	0x00000100
        /*0034*/ 	.word	0x00000001
        /*0038*/ 	.word	0x00000001


	//----- nvinfo : EIATTR_CBANK_PARAM_SIZE
	.align		4
.L_294:
        /*003c*/ 	.byte	0x03, 0x19
        /*003e*/ 	.short	0x0418


	//----- nvinfo : EIATTR_PARAM_CBANK
	.align		4
        /*0040*/ 	.byte	0x04, 0x0a
        /*0042*/ 	.short	(.L_296 - .L_295)
	.align		4
.L_295:
        /*0044*/ 	.word	index@(.nv.constant0._ZN7cutlass13device_kernelIN5flash19enable_sm80_to_sm89INS1_16FlashAttnFwdSm80INS1_25CollectiveMainloopFwdSm80ILi8ELi1ELb1EN4cute5tupleIJNS5_1CILi128EEENS7_ILi96EEES8_EEELi128ENS_10bfloat16_tEfNS_4arch4Sm80ELb0ELb1ELb1ELb1ELb0ELb1ELb1ELb0EEENS1_21CollectiveEpilogueFwdINS6_IJS8_S8_S9_EEENS6_IJNS7_ILi1EEESH_SH_EEESB_SD_Li256ELb1ELb1ELb0ELb0EEENS1_19SingleTileSchedulerILb1ELb0ELb1ELi128EEEEEEEEEvNT_6ParamsE)
        /*0048*/ 	.short	0x0210
        /*004a*/ 	.short	0x0418


	//----- nvinfo : EIATTR_SW_WAR
	.align		4
.L_296:
        /*004c*/ 	.byte	0x04, 0x36
        /*004e*/ 	.short	(.L_298 - .L_297)
.L_297:
        /*0050*/ 	.word	0x00000008
.L_298:


//--------------------- .nv.info._ZN7cutlass13device_kernelIN5flash19enable_sm80_to_sm89INS1_16FlashAttnFwdSm80INS1_25CollectiveMainloopFwdSm80ILi8ELi1ELb1EN4cute5tupleIJNS5_1CILi128EEES8_S8_EEELi128ENS_10bfloat16_tEfNS_4arch4Sm80ELb1ELb0ELb1ELb0ELb0ELb0ELb1ELb0EEENS1_21CollectiveEpilogueFwdIS9_NS6_IJNS7_ILi1EEESF_SF_EEESA_SC_Li256ELb0ELb1ELb0ELb0EEENS1_30DynamicPersistentTileSchedulerILi256ELi256ELb0ELb1ELb0EEEEEEEEEvNT_6ParamsE --------------------------
	.section	.nv.info._ZN7cutlass13device_kernelIN5flash19enable_sm80_to_sm89INS1_16FlashAttnFwdSm80INS1_25CollectiveMainloopFwdSm80ILi8ELi1ELb1EN4cute5tupleIJNS5_1CILi128EEES8_S8_EEELi128ENS_10bfloat16_tEfNS_4arch4Sm80ELb1ELb0ELb1ELb0ELb0ELb0ELb1ELb0EEENS1_21CollectiveEpilogueFwdIS9_NS6_IJNS7_ILi1EEESF_SF_EEESA_SC_Li256ELb0ELb1ELb0ELb0EEENS1_30DynamicPersistentTileSchedulerILi256ELi256ELb0ELb1ELb0EEEEEEEEEvNT_6ParamsE,"",@"SHT_CUDA_INFO"
	.sectionflags	@""
	.align	4


	//----- nvinfo : EIATTR_CUDA_API_VERSION
	.align		4
        /*0000*/ 	.byte	0x04, 0x37
        /*0002*/ 	.short	(.L_300 - .L_299)
.L_299:
        /*0004*/ 	.word	0x00000082


	//----- nvinfo : EIATTR_KPARAM_INFO
	.align		4
.L_300:
        /*0008*/ 	.byte	0x04, 0x17
        /*000a*/ 	.short	(.L_302 - .L_301)
.L_301:
        /*000c*/ 	.word	0x00000000
        /*0010*/ 	.short	0x0000
        /*0012*/ 	.short	0x0000
        /*0014*/ 	.byte	0x00, 0xf0, 0xa1, 0x10


	//----- nvinfo : EIATTR_SPARSE_MMA_MASK
	.align		4
.L_302:
        /*0018*/ 	.byte	0x03, 0x50
        /*001a*/ 	.short	0x0000


	//----- nvinfo : EIATTR_MAXREG_COUNT
	.align		4
        /*001c*/ 	.byte	0x03, 0x1b
        /*001e*/ 	.short	0x00ff


	//----- nvinfo : EIATTR_MERCURY_ISA_VERSION
	.align		4
        /*0020*/ 	.byte	0x03, 0x5f
        /*0022*/ 	.short	0x0101


	//----- nvinfo : EIATTR_EXIT_INSTR_OFFSETS
	.align		4
        /*0024*/ 	.byte	0x04, 0x1c
        /*0026*/ 	.short	(.L_304 - .L_303)


	//   ....[0]....
.L_303:
        /*0028*/ 	.word	0x00000010


	//----- nvinfo : EIATTR_MAX_THREADS
	.align		4
.L_304:
        /*002c*/ 	.byte	0x04, 0x05
        /*002e*/ 	.short	(.L_306 - .L_305)
.L_305:
        /*0030*/ 	.word	0x00000100
        /*0034*/ 	.word	0x00000001
        /*0038*/ 	.word	0x00000001


	//----- nvinfo : EIATTR_CBANK_PARAM_SIZE
	.align		4
.L_306:
        /*003c*/ 	.byte	0x03, 0x19
        /*003e*/ 	.short	0x0428


	//----- nvinfo : EIATTR_PARAM_CBANK
	.align		4
        /*0040*/ 	.byte	0x04, 0x0a
        /*0042*/ 	.short	(.L_308 - .L_307)
	.align		4
.L_307:
        /*0044*/ 	.word	index@(.nv.constant0._ZN7cutlass13device_kernelIN5flash19enable_sm80_to_sm89INS1_16FlashAttnFwdSm80INS1_25CollectiveMainloopFwdSm80ILi8ELi1ELb1EN4cute5tupleIJNS5_1CILi128EEES8_S8_EEELi128ENS_10bfloat16_tEfNS_4arch4Sm80ELb1ELb0ELb1ELb0ELb0ELb0ELb1ELb0EEENS1_21CollectiveEpilogueFwdIS9_NS6_IJNS7_ILi1EEESF_SF_EEESA_SC_Li256ELb0ELb1ELb0ELb0EEENS1_30DynamicPersistentTileSchedulerILi256ELi256ELb0ELb1ELb0EEEEEEEEEvNT_6ParamsE)
        /*0048*/ 	.short	0x0210
        /*004a*/ 	.short	0x0428


	//----- nvinfo : EIATTR_SW_WAR
	.align		4
.L_308:
        /*004c*/ 	.byte	0x04, 0x36
        /*004e*/ 	.short	(.L_310 - .L_309)
.L_309:
        /*0050*/ 	.word	0x00000008
.L_310:


//--------------------- .nv.info._ZN7cutlass13device_kernelIN5flash19enable_sm80_to_sm89INS1_16FlashAttnFwdSm80INS1_25CollectiveMainloopFwdSm80ILi8ELi1ELb1EN4cute5tupleIJNS5_1CILi128EEES8_S8_EEELi128ENS_10bfloat16_tEfNS_4arch4Sm80ELb1ELb0ELb1ELb1ELb0ELb0ELb1ELb0EEENS1_21CollectiveEpilogueFwdIS9_NS6_IJNS7_ILi1EEESF_SF_EEESA_SC_Li256ELb1ELb1ELb0ELb0EEENS1_19SingleTileSchedulerILb1ELb0ELb1ELi128EEEEEEEEEvNT_6ParamsE --------------------------
	.section	.nv.info._ZN7cutlass13device_kernelIN5flash19enable_sm80_to_sm89INS1_16FlashAttnFwdSm80INS1_25CollectiveMainloopFwdSm80ILi8ELi1ELb1EN4cute5tupleIJNS5_1CILi128EEES8_S8_EEELi128ENS_10bfloat16_tEfNS_4arch4Sm80ELb1ELb0ELb1ELb1ELb0ELb0ELb1ELb0EEENS1_21CollectiveEpilogueFwdIS9_NS6_IJNS7_ILi1EEESF_SF_EEESA_SC_Li256ELb1ELb1ELb0ELb0EEENS1_19SingleTileSchedulerILb1ELb0ELb1ELi128EEEEEEEEEvNT_6ParamsE,"",@"SHT_CUDA_INFO"
	.sectionflags	@""
	.align	4


	//----- nvinfo : EIATTR_CUDA_API_VERSION
	.align		4
        /*0000*/ 	.byte	0x04, 0x37
        /*0002*/ 	.short	(.L_312 - .L_311)
.L_311:
        /*0004*/ 	.word	0x00000082


	//----- nvinfo : EIATTR_KPARAM_INFO
	.align		4
.L_312:
        /*0008*/ 	.byte	0x04, 0x17
        /*000a*/ 	.short	(.L_314 - .L_313)
.L_313:
        /*000c*/ 	.word	0x00000000
        /*0010*/ 	.short	0x0000
        /*0012*/ 	.short	0x0000
        /*0014*/ 	.byte	0x00, 0xf0, 0x61, 0x10


	//----- nvinfo : EIATTR_SPARSE_MMA_MASK
	.align		4
.L_314:
        /*0018*/ 	.byte	0x03, 0x50
        /*001a*/ 	.short	0x0000


	//----- nvinfo : EIATTR_MAXREG_COUNT
	.align		4
        /*001c*/ 	.byte	0x03, 0x1b
        /*001e*/ 	.short	0x00ff


	//----- nvinfo : EIATTR_MERCURY_ISA_VERSION
	.align		4
        /*0020*/ 	.byte	0x03, 0x5f
        /*0022*/ 	.short	0x0101


	//----- nvinfo : EIATTR_EXIT_INSTR_OFFSETS
	.align		4
        /*0024*/ 	.byte	0x04, 0x1c
        /*0026*/ 	.short	(.L_316 - .L_315)


	//   ....[0]....
.L_315:
        /*0028*/ 	.word	0x00000010


	//----- nvinfo : EIATTR_MAX_THREADS
	.align		4
.L_316:
        /*002c*/ 	.byte	0x04, 0x05
        /*002e*/ 	.short	(.L_318 - .L_317)
.L_317:
        /*0030*/ 	.word	0x00000100
        /*0034*/ 	.word	0x00000001
        /*0038*/ 	.word	0x00000001


	//----- nvinfo : EIATTR_CBANK_PARAM_SIZE
	.align		4
.L_318:
        /*003c*/ 	.byte	0x03, 0x19
        /*003e*/ 	.short	0x0418


	//----- nvinfo : EIATTR_PARAM_CBANK
	.align		4
        /*0040*/ 	.byte	0x04, 0x0a
        /*0042*/ 	.short	(.L_320 - .L_319)
	.align		4
.L_319:
        /*0044*/ 	.word	index@(.nv.constant0._ZN7cutlass13device_kernelIN5flash19enable_sm80_to_sm89INS1_16FlashAttnFwdSm80INS1_25CollectiveMainloopFwdSm80ILi8ELi1ELb1EN4cute5tupleIJNS5_1CILi128EEES8_S8_EEELi128ENS_10bfloat16_tEfNS_4arch4Sm80ELb1ELb0ELb1ELb1ELb0ELb0ELb1ELb0EEENS1_21CollectiveEpilogueFwdIS9_NS6_IJNS7_ILi1EEESF_SF_EEESA_SC_Li256ELb1ELb1ELb0ELb0EEENS1_19SingleTileSchedulerILb1ELb0ELb1ELi128EEEEEEEEEvNT_6ParamsE)
        /*0048*/ 	.short	0x0210
        /*004a*/ 	.short	0x0418


	//----- nvinfo : EIATTR_SW_WAR
	.align		4
.L_320:
        /*004c*/ 	.byte	0x04, 0x36
        /*004e*/ 	.short	(.L_322 - .L_321)
.L_321:
        /*0050*/ 	.word	0x00000008
.L_322:


//--------------------- .nv.info._ZN7cutlass13device_kernelIN5flash19enable_sm80_to_sm89INS1_16FlashAttnFwdSm80INS1_25CollectiveMainloopFwdSm80ILi8ELi1ELb1EN4cute5tupleIJNS5_1CILi128EEES8_S8_EEELi128ENS_10bfloat16_tEfNS_4arch4Sm80ELb1ELb0ELb1ELb1ELb0ELb1ELb1ELb0EEENS1_21CollectiveEpilogueFwdIS9_NS6_IJNS7_ILi1EEESF_SF_EEESA_SC_Li256ELb1ELb1ELb0ELb0EEENS1_19SingleTileSchedulerILb1ELb0ELb1ELi128EEEEEEEEEvNT_6ParamsE --------------------------
	.section	.nv.info._ZN7cutlass13device_kernelIN5flash19enable_sm80_to_sm89INS1_16FlashAttnFwdSm80INS1_25CollectiveMainloopFwdSm80ILi8ELi1ELb1EN4cute5tupleIJNS5_1CILi128EEES8_S8_EEELi128ENS_10bfloat16_tEfNS_4arch4Sm80ELb1ELb0ELb1ELb1ELb0ELb1ELb1ELb0EEENS1_21CollectiveEpilogueFwdIS9_NS6_IJNS7_ILi1EEESF_SF_EEESA_SC_Li256ELb1ELb1ELb0ELb0EEENS1_19SingleTileSchedulerILb1ELb0ELb1ELi128EEEEEEEEEvNT_6ParamsE,"",@"SHT_CUDA_INFO"
	.sectionflags	@""
	.align	4


	//----- nvinfo : EIATTR_CUDA_API_VERSION
	.align		4
        /*0000*/ 	.byte	0x04, 0x37
        /*0002*/ 	.short	(.L_324 - .L_323)
.L_323:
        /*0004*/ 	.word	0x00000082


	//----- nvinfo : EIATTR_KPARAM_INFO
	.align		4
.L_324:
        /*0008*/ 	.byte	0x04, 0x17
        /*000a*/ 	.short	(.L_326 - .L_325)
.L_325:
        /*000c*/ 	.word	0x00000000
        /*0010*/ 	.short	0x0000
        /*0012*/ 	.short	0x0000
        /*0014*/ 	.byte	0x00, 0xf0, 0x61, 0x10


	//----- nvinfo : EIATTR_SPARSE_MMA_MASK
	.align		4
.L_326:
        /*0018*/ 	.byte	0x03, 0x50
        /*001a*/ 	.short	0x0000


	//----- nvinfo : EIATTR_MAXREG_COUNT
	.align		4
        /*001c*/ 	.byte	0x03, 0x1b
        /*001e*/ 	.short	0x00ff


	//----- nvinfo : EIATTR_MERCURY_ISA_VERSION
	.align		4
        /*0020*/ 	.byte	0x03, 0x5f
        /*0022*/ 	.short	0x0101


	//----- nvinfo : EIATTR_EXIT_INSTR_OFFSETS
	.align		4
        /*0024*/ 	.byte	0x04, 0x1c
        /*0026*/ 	.short	(.L_328 - .L_327)


	//   ....[0]....
.L_327:
        /*0028*/ 	.word	0x00000010


	//----- nvinfo : EIATTR_MAX_THREADS
	.align		4
.L_328:
        /*002c*/ 	.byte	0x04, 0x05
        /*002e*/ 	.short	(.L_330 - .L_329)
.L_329:
        /*0030*/ 	.word	0x00000100
        /*0034*/ 	.word	0x00000001
        /*0038*/ 	.word	0x00000001


	//----- nvinfo : EIATTR_CBANK_PARAM_SIZE
	.align		4
.L_330:
        /*003c*/ 	.byte	0x03, 0x19
        /*003e*/ 	.short	0x0418


	//----- nvinfo : EIATTR_PARAM_CBANK
	.align		4
        /*0040*/ 	.byte	0x04, 0x0a
        /*0042*/ 	.short	(.L_332 - .L_331)
	.align		4
.L_331:
        /*0044*/ 	.word	index@(.nv.constant0._ZN7cutlass13device_kernelIN5flash19enable_sm80_to_sm89INS1_16FlashAttnFwdSm80INS1_25CollectiveMainloopFwdSm80ILi8ELi1ELb1EN4cute5tupleIJNS5_1CILi128EEES8_S8_EEELi128ENS_10bfloat16_tEfNS_4arch4Sm80ELb1ELb0ELb1ELb1ELb0ELb1ELb1ELb0EEENS1_21CollectiveEpilogueFwdIS9_NS6_IJNS7_ILi1EEESF_SF_EEESA_SC_Li256ELb1ELb1ELb0ELb0EEENS1_19SingleTileSchedulerILb1ELb0ELb1ELi128EEEEEEEEEvNT_6ParamsE)
        /*0048*/ 	.short	0x0210
        /*004a*/ 	.short	0x0418


	//----- nvinfo : EIATTR_SW_WAR
	.align		4
.L_332:
        /*004c*/ 	.byte	0x04, 0x36
        /*004e*/ 	.short	(.L_334 - .L_333)
.L_333:
        /*0050*/ 	.word	0x00000008
.L_334:


//--------------------- .nv.info._ZN7cutlass13device_kernelIN5flash19enable_sm80_to_sm89INS1_16FlashAttnFwdSm80INS1_25CollectiveMainloopFwdSm80ILi4ELi1ELb0EN4cute5tupleIJNS5_1CILi128EEENS7_ILi64EEES8_EEELi128ENS_10bfloat16_tEfNS_4arch4Sm80ELb0ELb0ELb1ELb0ELb0ELb0ELb1ELb0EEENS1_21CollectiveEpilogueFwdINS6_IJS8_S8_S9_EEENS6_IJNS7_ILi1EEESH_SH_EEESB_SD_Li128ELb0ELb1ELb0ELb0EEENS1_19SingleTileSchedulerILb0ELb0ELb1ELi128EEEEEEEEEvNT_6ParamsE --------------------------
	.section	.nv.info._ZN7cutlass13device_kernelIN5flash19enable_sm80_to_sm89INS1_16FlashAttnFwdSm80INS1_25CollectiveMainloopFwdSm80ILi4ELi1ELb0EN4cute5tupleIJNS5_1CILi128EEENS7_ILi64EEES8_EEELi128ENS_10bfloat16_tEfNS_4arch4Sm80ELb0ELb0ELb1ELb0ELb0ELb0ELb1ELb0EEENS1_21CollectiveEpilogueFwdINS6_IJS8_S8_S9_EEENS6_IJNS7_ILi1EEESH_SH_EEESB_SD_Li128ELb0ELb1ELb0ELb0EEENS1_19SingleTileSchedulerILb0ELb0ELb1ELi128EEEEEEEEEvNT_6ParamsE,"",@"SHT_CUDA_INFO"
	.sectionflags	@""
	.align	4


	//----- nvinfo : EIATTR_CUDA_API_VERSION
	.align		4
        /*0000*/ 	.byte	0x04, 0x37
        /*0002*/ 	.short	(.L_336 - .L_335)
.L_335:
        /*0004*/ 	.word	0x00000082


	//----- nvinfo : EIATTR_KPARAM_INFO
	.align		4
.L_336:
        /*0008*/ 	.byte	0x04, 0x17
        /*000a*/ 	.short	(.L_338 - .L_337)
.L_337:
        /*000c*/ 	.word	0x00000000
        /*0010*/ 	.short	0x0000
        /*0012*/ 	.short	0x0000
        /*0014*/ 	.byte	0x00, 0xf0, 0x61, 0x10


	//----- nvinfo : EIATTR_SPARSE_MMA_MASK
	.align		4
.L_338:
        /*0018*/ 	.byte	0x03, 0x50
        /*001a*/ 	.short	0x0000


	//----- nvinfo : EIATTR_MAXREG_COUNT
	.align		4
        /*001c*/ 	.byte	0x03, 0x1b
        /*001e*/ 	.short	0x00ff


	//----- nvinfo : EIATTR_MERCURY_ISA_VERSION
	.align		4
        /*0020*/ 	.byte	0x03, 0x5f
        /*0022*/ 	.short	0x0101


	//----- nvinfo : EIATTR_EXIT_INSTR_OFFSETS
	.align		4
        /*0024*/ 	.byte	0x04, 0x1c
        /*0026*/ 	.short	(.L_340 - .L_339)


	//   ....[0]....
.L_339:
        /*0028*/ 	.word	0x00000010


	//----- nvinfo : EIATTR_MAX_THREADS
	.align		4
.L_340:
        /*002c*/ 	.byte	0x04, 0x05
        /*002e*/ 	.short	(.L_342 - .L_341)
.L_341:
        /*0030*/ 	.word	0x00000080
        /*0034*/ 	.word	0x00000001
        /*0038*/ 	.word	0x00000001


	//----- nvinfo : EIATTR_CBANK_PARAM_SIZE
	.align		4
.L_342:
        /*003c*/ 	.byte	0x03, 0x19
        /*003e*/ 	.short	0x0418


	//----- nvinfo : EIATTR_PARAM_CBANK
	.align		4
        /*0040*/ 	.byte	0x04, 0x0a
        /*0042*/ 	.short	(.L_344 - .L_343)
	.align		4
.L_343:
        /*0044*/ 	.word	index@(.nv.constant0._ZN7cutlass13device_kernelIN5flash19enable_sm80_to_sm89INS1_16FlashAttnFwdSm80INS1_25CollectiveMainloopFwdSm80ILi4ELi1ELb0EN4cute5tupleIJNS5_1CILi128EEENS7_ILi64EEES8_EEELi128ENS_10bfloat16_tEfNS_4arch4Sm80ELb0ELb0ELb1ELb0ELb0ELb0ELb1ELb0EEENS1_21CollectiveEpilogueFwdINS6_IJS8_S8_S9_EEENS6_IJNS7_ILi1EEESH_SH_EEESB_SD_Li128ELb0ELb1ELb0ELb0EEENS1_19SingleTileSchedulerILb0ELb0ELb1ELi128EEEEEEEEEvNT_6ParamsE)
        /*0048*/ 	.short	0x0210
        /*004a*/ 	.short	0x0418


	//----- nvinfo : EIATTR_SW_WAR
	.align		4
.L_344:
        /*004c*/ 	.byte	0x04, 0x36
        /*004e*/ 	.short	(.L_346 - .L_345)
.L_345:
        /*0050*/ 	.word	0x00000008
.L_346:


//--------------------- .nv.info._ZN7cutlass13device_kernelIN5flash19enable_sm80_to_sm89INS1_16FlashAttnFwdSm80INS1_25CollectiveMainloopFwdSm80ILi4ELi1ELb0EN4cute5tupleIJNS5_1CILi128EEENS7_ILi64EEES8_EEELi128ENS_10bfloat16_tEfNS_4arch4Sm80ELb0ELb0ELb1ELb1ELb0ELb0ELb1ELb0EEENS1_21CollectiveEpilogueFwdINS6_IJS8_S8_S9_EEENS6_IJNS7_ILi1EEESH_SH_EEESB_SD_Li128ELb1ELb1ELb0ELb0EEENS1_19SingleTileSchedulerILb1ELb0ELb1ELi128EEEEEEEEEvNT_6ParamsE --------------------------
	.section	.nv.info._ZN7cutlass13device_kernelIN5flash19enable_sm80_to_sm89INS1_16FlashAttnFwdSm80INS1_25CollectiveMainloopFwdSm80ILi4ELi1ELb0EN4cute5tupleIJNS5_1CILi128EEENS7_ILi64EEES8_EEELi128ENS_10bfloat16_tEfNS_4arch4Sm80ELb0ELb0ELb1ELb1ELb0ELb0ELb1ELb0EEENS1_21CollectiveEpilogueFwdINS6_IJS8_S8_S9_EEENS6_IJNS7_ILi1EEESH_SH_EEESB_SD_Li128ELb1ELb1ELb0ELb0EEENS1_19SingleTileSchedulerILb1ELb0ELb1ELi128EEEEEEEEEvNT_6ParamsE,"",@"SHT_CUDA_INFO"
	.sectionflags	@""
	.align	4


	//----- nvinfo : EIATTR_CUDA_API_VERSION
	.align		4
        /*0000*/ 	.byte	0x04, 0x37
        /*0002*/ 	.short	(.L_348 - .L_347)
.L_347:
        /*0004*/ 	.word	0x00000082


	//----- nvinfo : EIATTR_KPARAM_INFO
	.align		4
.L_348:
        /*0008*/ 	.byte	0x04, 0x17
        /*000a*/ 	.short	(.L_350 - .L_349)
.L_349:
        /*000c*/ 	.word	0x00000000
        /*0010*/ 	.short	0x0000
        /*0012*/ 	.short	0x0000
        /*0014*/ 	.byte	0x00, 0xf0, 0x61, 0x10


	//----- nvinfo : EIATTR_SPARSE_MMA_MASK
	.align		4
.L_350:
        /*0018*/ 	.byte	0x03, 0x50
        /*001a*/ 	.short	0x0000


	//----- nvinfo : EIATTR_MAXREG_COUNT
	.align		4
        /*001c*/ 	.byte	0x03, 0x1b
        /*001e*/ 	.short	0x00ff


	//----- nvinfo : EIATTR_MERCURY_ISA_VERSION
	.align		4
        /*0020*/ 	.byte	0x03, 0x5f
        /*0022*/ 	.short	0x0101


	//----- nvinfo : EIATTR_EXIT_INSTR_OFFSETS
	.align		4
        /*0024*/ 	.byte	0x04, 0x1c
        /*0026*/ 	.short	(.L_352 - .L_351)


	//   ....[0]....
.L_351:
        /*0028*/ 	.word	0x00000010


	//----- nvinfo : EIATTR_MAX_THREADS
	.align		4
.L_352:
        /*002c*/ 	.byte	0x04, 0x05
        /*002e*/ 	.short	(.L_354 - .L_353)
.L_353:
        /*0030*/ 	.word	0x00000080
        /*0034*/ 	.word	0x00000001
        /*0038*/ 	.word	0x00000001


	//----- nvinfo : EIATTR_CBANK_PARAM_SIZE
	.align		4
.L_354:
        /*003c*/ 	.byte	0x03, 0x19
        /*003e*/ 	.short	0x0418


	//----- nvinfo : EIATTR_PARAM_CBANK
	.align		4
        /*0040*/ 	.byte	0x04, 0x0a
        /*0042*/ 	.short	(.L_356 - .L_355)
	.align		4
.L_355:
        /*0044*/ 	.word	index@(.nv.constant0._ZN7cutlass13device_kernelIN5flash19enable_sm80_to_sm89INS1_16FlashAttnFwdSm80INS1_25CollectiveMainloopFwdSm80ILi4ELi1ELb0EN4cute5tupleIJNS5_1CILi128EEENS7_ILi64EEES8_EEELi128ENS_10bfloat16_tEfNS_4arch4Sm80ELb0ELb0ELb1ELb1ELb0ELb0ELb1ELb0EEENS1_21CollectiveEpilogueFwdINS6_IJS8_S8_S9_EEENS6_IJNS7_ILi1EEESH_SH_EEESB_SD_Li128ELb1ELb1ELb0ELb0EEENS1_19SingleTileSchedulerILb1ELb0ELb1ELi128EEEEEEEEEvNT_6ParamsE)
        /*0048*/ 	.short	0x0210
        /*004a*/ 	.short	0x0418


	//----- nvinfo : EIATTR_SW_WAR
	.align		4
.L_356:
        /*004c*/ 	.byte	0x04, 0x36
        /*004e*/ 	.short	(.L_358 - .L_357)
.L_357:
        /*0050*/ 	.word	0x00000008
.L_358:


//--------------------- .nv.info._ZN7cutlass13device_kernelIN5flash19enable_sm80_to_sm89INS1_16FlashAttnFwdSm80INS1_25CollectiveMainloopFwdSm80ILi4ELi1ELb0EN4cute5tupleIJNS5_1CILi128EEENS7_ILi64EEES8_EEELi128ENS_10bfloat16_tEfNS_4arch4Sm80ELb0ELb0ELb1ELb1ELb0ELb1ELb1ELb0EEENS1_21CollectiveEpilogueFwdINS6_IJS8_S8_S9_EEENS6_IJNS7_ILi1EEESH_SH_EEESB_SD_Li128ELb1ELb1ELb0ELb0EEENS1_19SingleTileSchedulerILb1ELb0ELb1ELi128EEEEEEEEEvNT_6ParamsE --------------------------
	.section	.nv.info._ZN7cutlass13device_kernelIN5flash19enable_sm80_to_sm89INS1_16FlashAttnFwdSm80INS1_25CollectiveMainloopFwdSm80ILi4ELi1ELb0EN4cute5tupleIJNS5_1CILi128EEENS7_ILi64EEES8_EEELi128ENS_10bfloat16_tEfNS_4arch4Sm80ELb0ELb0ELb1ELb1ELb0ELb1ELb1ELb0EEENS1_21CollectiveEpilogueFwdINS6_IJS8_S8_S9_EEENS6_IJNS7_ILi1EEESH_SH_EEESB_SD_Li128ELb1ELb1ELb0ELb0EEENS1_19SingleTileSchedulerILb1ELb0ELb1ELi128EEEEEEEEEvNT_6ParamsE,"",@"SHT_CUDA_INFO"
	.sectionflags	@""
	.align	4


	//----- nvinfo : EIATTR_CUDA_API_VERSION
	.align		4
        /*0000*/ 	.byte	0x04, 0x37
        /*0002*/ 	.short	(.L_360 - .L_359)
.L_359:
        /*0004*/ 	.word	0x00000082


	//----- nvinfo : EIATTR_KPARAM_INFO
	.align		4
.L_360:
        /*0008*/ 	.byte	0x04, 0x17
        /*000a*/ 	.short	(.L_362 - .L_361)
.L_361:
        /*000c*/ 	.word	0x00000000
        /*0010*/ 	.short	0x0000
        /*0012*/ 	.short	0x0000
        /*0014*/ 	.byte	0x00, 0xf0, 0x61, 0x10


	//----- nvinfo : EIATTR_SPARSE_MMA_MASK
	.align		4
.L_362:
        /*0018*/ 	.byte	0x03, 0x50
        /*001a*/ 	.short	0x0000


	//----- nvinfo : EIATTR_MAXREG_COUNT
	.align		4
        /*001c*/ 	.byte	0x03, 0x1b
        /*001e*/ 	.short	0x00ff


	//----- nvinfo : EIATTR_MERCURY_ISA_VERSION
	.align		4
        /*0020*/ 	.byte	0x03, 0x5f
        /*0022*/ 	.short	0x0101


	//----- nvinfo : EIATTR_EXIT_INSTR_OFFSETS
	.align		4
        /*0024*/ 	.byte	0x04, 0x1c
        /*0026*/ 	.short	(.L_364 - .L_363)


	//   ....[0]....
.L_363:
        /*0028*/ 	.word	0x00000010


	//----- nvinfo : EIATTR_MAX_THREADS
	.align		4
.L_364:
        /*002c*/ 	.byte	0x04, 0x05
        /*002e*/ 	.short	(.L_366 - .L_365)
.L_365:
        /*0030*/ 	.word	0x00000080
        /*0034*/ 	.word	0x00000001
        /*0038*/ 	.word	0x00000001


	//----- nvinfo : EIATTR_CBANK_PARAM_SIZE
	.align		4
.L_366:
        /*003c*/ 	.byte	0x03, 0x19
        /*003e*/ 	.short	0x0418


	//----- nvinfo : EIATTR_PARAM_CBANK
	.align		4
        /*0040*/ 	.byte	0x04, 0x0a
        /*0042*/ 	.short	(.L_368 - .L_367)
	.align		4
.L_367:
        /*0044*/ 	.word	index@(.nv.constant0._ZN7cutlass13device_kernelIN5flash19enable_sm80_to_sm89INS1_16FlashAttnFwdSm80INS1_25CollectiveMainloopFwdSm80ILi4ELi1ELb0EN4cute5tupleIJNS5_1CILi128EEENS7_ILi64EEES8_EEELi128ENS_10bfloat16_tEfNS_4arch4Sm80ELb0ELb0ELb1ELb1ELb0ELb1ELb1ELb0EEENS1_21CollectiveEpilogueFwdINS6_IJS8_S8_S9_EEENS6_IJNS7_ILi1EEESH_SH_EEESB_SD_Li128ELb1ELb1ELb0ELb0EEENS1_19SingleTileSchedulerILb1ELb0ELb1ELi128EEEEEEEEEvNT_6ParamsE)
        /*0048*/ 	.short	0x0210
        /*004a*/ 	.short	0x0418


	//----- nvinfo : EIATTR_SW_WAR
	.align		4
.L_368:
        /*004c*/ 	.byte	0x04, 0x36
        /*004e*/ 	.short	(.L_370 - .L_369)
.L_369:
        /*0050*/ 	.word	0x00000008
.L_370:


//--------------------- .nv.info._ZN7cutlass13device_kernelIN5flash19enable_sm80_to_sm89INS1_16FlashAttnFwdSm80INS1_25CollectiveMainloopFwdSm80ILi4ELi1ELb0EN4cute5tupleIJNS5_1CILi128EEENS7_ILi48EEES8_EEELi128ENS_10bfloat16_tEfNS_4arch4Sm80ELb0ELb1ELb1ELb0ELb0ELb0ELb1ELb0EEENS1_21CollectiveEpilogueFwdINS6_IJS8_S8_S9_EEENS6_IJNS7_ILi1EEESH_SH_EEESB_SD_Li128ELb0ELb1ELb0ELb0EEENS1_19SingleTileSchedulerILb0ELb0ELb1ELi128EEEEEEEEEvNT_6ParamsE --------------------------
	.section	.nv.info._ZN7cutlass13device_kernelIN5flash19enable_sm80_to_sm89INS1_16FlashAttnFwdSm80INS1_25CollectiveMainloopFwdSm80ILi4ELi1ELb0EN4cute5tupleIJNS5_1CILi128EEENS7_ILi48EEES8_EEELi128ENS_10bfloat16_tEfNS_4arch4Sm80ELb0ELb1ELb1ELb0ELb0ELb0ELb1ELb0EEENS1_21CollectiveEpilogueFwdINS6_IJS8_S8_S9_EEENS6_IJNS7_ILi1EEESH_SH_EEESB_SD_Li128ELb0ELb1ELb0ELb0EEENS1_19SingleTileSchedulerILb0ELb0ELb1ELi128EEEEEEEEEvNT_6ParamsE,"",@"SHT_CUDA_INFO"
	.sectionflags	@""
	.align	4


	//----- nvinfo : EIATTR_CUDA_API_VERSION
	.align		4
        /*0000*/ 	.byte	0x04, 0x37
        /*0002*/ 	.short	(.L_372 - .L_371)
.L_371:
        /*0004*/ 	.word	0x00000082


	//----- nvinfo : EIATTR_KPARAM_INFO
	.align		4
.L_372:
        /*0008*/ 	.byte	0x04, 0x17
        /*000a*/ 	.short	(.L_374 - .L_373)
.L_373:
        /*000c*/ 	.word	0x00000000
        /*0010*/ 	.short	0x0000
        /*0012*/ 	.short	0x0000
        /*0014*/ 	.byte	0x00, 0xf0, 0x61, 0x10


	//----- nvinfo : EIATTR_SPARSE_MMA_MASK
	.align		4
.L_374:
        /*0018*/ 	.byte	0x03, 0x50
        /*001a*/ 	.short	0x0000


	//----- nvinfo : EIATTR_MAXREG_COUNT
	.align		4
        /*001c*/ 	.byte	0x03, 0x1b
        /*001e*/ 	.short	0x00ff


	//----- nvinfo : EIATTR_MERCURY_ISA_VERSION
	.align		4
        /*0020*/ 	.byte	0x03, 0x5f
        /*0022*/ 	.short	0x0101


	//----- nvinfo : EIATTR_EXIT_INSTR_OFFSETS
	.align		4
        /*0024*/ 	.byte	0x04, 0x1c
        /*0026*/ 	.short	(.L_376 - .L_375)


	//   ....[0]....
.L_375:
        /*0028*/ 	.word	0x00000010


	//----- nvinfo : EIATTR_MAX_THREADS
	.align		4
.L_376:
        /*002c*/ 	.byte	0x04, 0x05
        /*002e*/ 	.short	(.L_378 - .L_377)
.L_377:
        /*0030*/ 	.word	0x00000080
        /*0034*/ 	.word	0x00000001
        /*0038*/ 	.word	0x00000001


	//----- nvinfo : EIATTR_CBANK_PARAM_SIZE
	.align		4
.L_378:
        /*003c*/ 	.byte	0x03, 0x19
        /*003e*/ 	.short	0x0418


	//----- nvinfo : EIATTR_PARAM_CBANK
	.align		4
        /*0040*/ 	.byte	0x04, 0x0a
        /*0042*/ 	.short	(.L_380 - .L_379)
	.align		4
.L_379:
        /*0044*/ 	.word	index@(.nv.constant0._ZN7cutlass13device_kernelIN5flash19enable_sm80_to_sm89INS1_16FlashAttnFwdSm80INS1_25CollectiveMainloopFwdSm80ILi4ELi1ELb0EN4cute5tupleIJNS5_1CILi128EEENS7_ILi48EEES8_EEELi128ENS_10bfloat16_tEfNS_4arch4Sm80ELb0ELb1ELb1ELb0ELb0ELb0ELb1ELb0EEENS1_21CollectiveEpilogueFwdINS6_IJS8_S8_S9_EEENS6_IJNS7_ILi1EEESH_SH_EEESB_SD_Li128ELb0ELb1ELb0ELb0EEENS1_19SingleTileSchedulerILb0ELb0ELb1ELi128EEEEEEEEEvNT_6ParamsE)
        /*0048*/ 	.short	0x0210
        /*004a*/ 	.short	0x0418


	//----- nvinfo : EIATTR_SW_WAR
	.align		4
.L_380:
        /*004c*/ 	.byte	0x04, 0x36
        /*004e*/ 	.short	(.L_382 - .L_381)
.L_381:
        /*0050*/ 	.word	0x00000008
.L_382:


//--------------------- .nv.info._ZN7cutlass13device_kernelIN5flash19enable_sm80_to_sm89INS1_16FlashAttnFwdSm80INS1_25CollectiveMainloopFwdSm80ILi4ELi1ELb0EN4cute5tupleIJNS5_1CILi128EEENS7_ILi48EEES8_EEELi128ENS_10bfloat16_tEfNS_4arch4Sm80ELb0ELb1ELb1ELb1ELb0ELb0ELb1ELb0EEENS1_21CollectiveEpilogueFwdINS6_IJS8_S8_S9_EEENS6_IJNS7_ILi1EEESH_SH_EEESB_SD_Li128ELb1ELb1ELb0ELb0EEENS1_19SingleTileSchedulerILb1ELb0ELb1ELi128EEEEEEEEEvNT_6ParamsE --------------------------
	.section	.nv.info._ZN7cutlass13device_kernelIN5flash19enable_sm80_to_sm89INS1_16FlashAttnFwdSm80INS1_25CollectiveMainloopFwdSm80ILi4ELi1ELb0EN4cute5tupleIJNS5_1CILi128EEENS7_ILi48EEES8_EEELi128ENS_10bfloat16_tEfNS_4arch4Sm80ELb0ELb1ELb1ELb1ELb0ELb0ELb1ELb0EEENS1_21CollectiveEpilogueFwdINS6_IJS8_S8_S9_EEENS6_IJNS7_ILi1EEESH_SH_EEESB_SD_Li128ELb1ELb1ELb0ELb0EEENS1_19SingleTileSchedulerILb1ELb0ELb1ELi128EEEEEEEEEvNT_6ParamsE,"",@"SHT_CUDA_INFO"
	.sectionflags	@""
	.align	4


	//----- nvinfo : EIATTR_CUDA_API_VERSION
	.align		4
        /*0000*/ 	.byte	0x04, 0x37
        /*0002*/ 	.short	(.L_384 - .L_383)
.L_383:
        /*0004*/ 	.word	0x00000082


	//----- nvinfo : EIATTR_KPARAM_INFO
	.align		4
.L_384:
        /*0008*/ 	.byte	0x04, 0x17
        /*000a*/ 	.short	(.L_386 - .L_385)
.L_385:
        /*000c*/ 	.word	0x00000000
        /*0010*/ 	.short	0x0000
        /*0012*/ 	.short	0x0000
        /*0014*/ 	.byte	0x00, 0xf0, 0x61, 0x10


	//----- nvinfo : EIATTR_SPARSE_MMA_MASK
	.align		4
.L_386:
        /*0018*/ 	.byte	0x03, 0x50
        /*001a*/ 	.short	0x0000


	//----- nvinfo : EIATTR_MAXREG_COUNT
	.align		4
        /*001c*/ 	.byte	0x03, 0x1b
        /*001e*/ 	.short	0x00ff


	//----- nvinfo : EIATTR_MERCURY_ISA_VERSION
	.align		4
        /*0020*/ 	.byte	0x03, 0x5f
        /*0022*/ 	.short	0x0101


	//----- nvinfo : EIATTR_EXIT_INSTR_OFFSETS
	.align		4
        /*0024*/ 	.byte	0x04, 0x1c
        /*0026*/ 	.short	(.L_388 - .L_387)


	//   ....[0]....
.L_387:
        /*0028*/ 	.word	0x00000010


	//----- nvinfo : EIATTR_MAX_THREADS
	.align		4
.L_388:
        /*002c*/ 	.byte	0x04, 0x05
        /*002e*/ 	.short	(.L_390 - .L_389)
.L_389:
        /*0030*/ 	.word	0x00000080
        /*0034*/ 	.word	0x00000001
        /*0038*/ 	.word	0x00000001


	//----- nvinfo : EIATTR_CBANK_PARAM_SIZE
	.align		4
.L_390:
        /*003c*/ 	.byte	0x03, 0x19
        /*003e*/ 	.short	0x0418


	//----- nvinfo : EIATTR_PARAM_CBANK
	.align		4
        /*0040*/ 	.byte	0x04, 0x0a
        /*0042*/ 	.short	(.L_392 - .L_391)
	.align		4
.L_391:
        /*0044*/ 	.word	index@(.nv.constant0._ZN7cutlass13device_kernelIN5flash19enable_sm80_to_sm89INS1_16FlashAttnFwdSm80INS1_25CollectiveMainloopFwdSm80ILi4ELi1ELb0EN4cute5tupleIJNS5_1CILi128EEENS7_ILi48EEES8_EEELi128ENS_10bfloat16_tEfNS_4arch4Sm80ELb0ELb1ELb1ELb1ELb0ELb0ELb1ELb0EEENS1_21CollectiveEpilogueFwdINS6_IJS8_S8_S9_EEENS6_IJNS7_ILi1EEESH_SH_EEESB_SD_Li128ELb1ELb1ELb0ELb0EEENS1_19SingleTileSchedulerILb1ELb0ELb1ELi128EEEEEEEEEvNT_6ParamsE)
        /*0048*/ 	.short	0x0210
        /*004a*/ 	.short	0x0418


	//----- nvinfo : EIATTR_SW_WAR
	.align		4
.L_392:
        /*004c*/ 	.byte	0x04, 0x36
        /*004e*/ 	.short	(.L_394 - .L_393)
.L_393:
        /*0050*/ 	.word	0x00000008
.L_394:


//--------------------- .nv.info._ZN7cutlass13device_kernelIN5flash19enable_sm80_to_sm89INS1_16FlashAttnFwdSm80INS1_25CollectiveMainloopFwdSm80ILi4ELi1ELb0EN4cute5tupleIJNS5_1CILi128EEENS7_ILi48EEES8_EEELi128ENS_10bfloat16_tEfNS_4arch4Sm80ELb0ELb1ELb1ELb1ELb0ELb1ELb1ELb0EEENS1_21CollectiveEpilogueFwdINS6_IJS8_S8_S9_EEENS6_IJNS7_ILi1EEESH_SH_EEESB_SD_Li128ELb1ELb1ELb0ELb0EEENS1_19SingleTileSchedulerILb1ELb0ELb1ELi128EEEEEEEEEvNT_6ParamsE --------------------------
	.section	.nv.info._ZN7cutlass13device_kernelIN5flash19enable_sm80_to_sm89INS1_16FlashAttnFwdSm80INS1_25CollectiveMainloopFwdSm80ILi4ELi1ELb0EN4cute5tupleIJNS5_1CILi128EEENS7_ILi48EEES8_EEELi128ENS_10bfloat16_tEfNS_4arch4Sm80ELb0ELb1ELb1ELb1ELb0ELb1ELb1ELb0EEENS1_21CollectiveEpilogueFwdINS6_IJS8_S8_S9_EEENS6_IJNS7_ILi1EEESH_SH_EEESB_SD_Li128ELb1ELb1ELb0ELb0EEENS1_19SingleTileSchedulerILb1ELb0ELb1ELi128EEEEEEEEEvNT_6ParamsE,"",@"SHT_CUDA_INFO"
	.sectionflags	@""
	.align	4


	//----- nvinfo : EIATTR_CUDA_API_VERSION
	.align		4
        /*0000*/ 	.byte	0x04, 0x37
        /*0002*/ 	.short	(.L_396 - .L_395)
.L_395:
        /*0004*/ 	.word	0x00000082


	//----- nvinfo : EIATTR_KPARAM_INFO
	.align		4
.L_396:
        /*0008*/ 	.byte	0x04, 0x17
        /*000a*/ 	.short	(.L_398 - .L_397)
.L_397:
        /*000c*/ 	.word	0x00000000
        /*0010*/ 	.short	0x0000
        /*0012*/ 	.short	0x0000
        /*0014*/ 	.byte	0x00, 0xf0, 0x61, 0x10


	//----- nvinfo : EIATTR_SPARSE_MMA_MASK
	.align		4
.L_398:
        /*0018*/ 	.byte	0x03, 0x50
        /*001a*/ 	.short	0x0000


	//----- nvinfo : EIATTR_MAXREG_COUNT
	.align		4
        /*001c*/ 	.byte	0x03, 0x1b
        /*001e*/ 	.short	0x00ff


	//----- nvinfo : EIATTR_MERCURY_ISA_VERSION
	.align		4
        /*0020*/ 	.byte	0x03, 0x5f
        /*0022*/ 	.short	0x0101


	//----- nvinfo : EIATTR_EXIT_INSTR_OFFSETS
	.align		4
        /*0024*/ 	.byte	0x04, 0x1c
        /*0026*/ 	.short	(.L_400 - .L_399)


	//   ....[0]....
.L_399:
        /*0028*/ 	.word	0x00000010


	//----- nvinfo : EIATTR_MAX_THREADS
	.align		4
.L_400:
        /*002c*/ 	.byte	0x04, 0x05
        /*002e*/ 	.short	(.L_402 - .L_401)
.L_401:
        /*0030*/ 	.word	0x00000080
        /*0034*/ 	.word	0x00000001
        /*0038*/ 	.word	0x00000001


	//----- nvinfo : EIATTR_CBANK_PARAM_SIZE
	.align		4
.L_402:
        /*003c*/ 	.byte	0x03, 0x19
        /*003e*/ 	.short	0x0418


	//----- nvinfo : EIATTR_PARAM_CBANK
	.align		4
        /*0040*/ 	.byte	0x04, 0x0a
        /*0042*/ 	.short	(.L_404 - .L_403)
	.align		4
.L_403:
        /*0044*/ 	.word	index@(.nv.constant0._ZN7cutlass13device_kernelIN5flash19enable_sm80_to_sm89INS1_16FlashAttnFwdSm80INS1_25CollectiveMainloopFwdSm80ILi4ELi1ELb0EN4cute5tupleIJNS5_1CILi128EEENS7_ILi48EEES8_EEELi128ENS_10bfloat16_tEfNS_4arch4Sm80ELb0ELb1ELb1ELb1ELb0ELb1ELb1ELb0EEENS1_21CollectiveEpilogueFwdINS6_IJS8_S8_S9_EEENS6_IJNS7_ILi1EEESH_SH_EEESB_SD_Li128ELb1ELb1ELb0ELb0EEENS1_19SingleTileSchedulerILb1ELb0ELb1ELi128EEEEEEEEEvNT_6ParamsE)
        /*0048*/ 	.short	0x0210
        /*004a*/ 	.short	0x0418


	//----- nvinfo : EIATTR_SW_WAR
	.align		4
.L_404:
        /*004c*/ 	.byte	0x04, 0x36
        /*004e*/ 	.short	(.L_406 - .L_405)
.L_405:
        /*0050*/ 	.word	0x00000008
.L_406:


//--------------------- .nv.info._ZN7cutlass13device_kernelIN5flash19enable_sm80_to_sm89INS1_16FlashAttnFwdSm80INS1_25CollectiveMainloopFwdSm80ILi4ELi1ELb0EN4cute5tupleIJNS5_1CILi128EEENS7_ILi64EEES8_EEELi128ENS_10bfloat16_tEfNS_4arch4Sm80ELb1ELb0ELb1ELb0ELb0ELb0ELb1ELb0EEENS1_21CollectiveEpilogueFwdINS6_IJS8_S8_S9_EEENS6_IJNS7_ILi1EEESH_SH_EEESB_SD_Li128ELb0ELb1ELb0ELb0EEENS1_30DynamicPersistentTileSchedulerILi128ELi128ELb0ELb1ELb0EEEEEEEEEvNT_6ParamsE --------------------------
	.section	.nv.info._ZN7cutlass13device_kernelIN5flash19enable_sm80_to_sm89INS1_16FlashAttnFwdSm80INS1_25CollectiveMainloopFwdSm80ILi4ELi1ELb0EN4cute5tupleIJNS5_1CILi128EEENS7_ILi64EEES8_EEELi128ENS_10bfloat16_tEfNS_4arch4Sm80ELb1ELb0ELb1ELb0ELb0ELb0ELb1ELb0EEENS1_21CollectiveEpilogueFwdINS6_IJS8_S8_S9_EEENS6_IJNS7_ILi1EEESH_SH_EEESB_SD_Li128ELb0ELb1ELb0ELb0EEENS1_30DynamicPersistentTileSchedulerILi128ELi128ELb0ELb1ELb0EEEEEEEEEvNT_6ParamsE,"",@"SHT_CUDA_INFO"
	.sectionflags	@""
	.align	4


	//----- nvinfo : EIATTR_CUDA_API_VERSION
	.align		4
        /*0000*/ 	.byte	0x04, 0x37
        /*0002*/ 	.short	(.L_408 - .L_407)
.L_407:
        /*0004*/ 	.word	0x00000082


	//----- nvinfo : EIATTR_KPARAM_INFO
	.align		4
.L_408:
        /*0008*/ 	.byte	0x04, 0x17
        /*000a*/ 	.short	(.L_410 - .L_409)
.L_409:
        /*000c*/ 	.word	0x00000000
        /*0010*/ 	.short	0x0000
        /*0012*/ 	.short	0x0000
        /*0014*/ 	.byte	0x00, 0xf0, 0xa1, 0x10


	//----- nvinfo : EIATTR_SPARSE_MMA_MASK
	.align		4
.L_410:
        /*0018*/ 	.byte	0x03, 0x50
        /*001a*/ 	.short	0x0000


	//----- nvinfo : EIATTR_MAXREG_COUNT
	.align		4
        /*001c*/ 	.byte	0x03, 0x1b
        /*001e*/ 	.short	0x00ff


	//----- nvinfo : EIATTR_MERCURY_ISA_VERSION
	.align		4
        /*0020*/ 	.byte	0x03, 0x5f
        /*0022*/ 	.short	0x0101


	//----- nvinfo : EIATTR_EXIT_INSTR_OFFSETS
	.align		4
        /*0024*/ 	.byte	0x04, 0x1c
        /*0026*/ 	.short	(.L_412 - .L_411)


	//   ....[0]....
.L_411:
        /*0028*/ 	.word	0x00000010


	//----- nvinfo : EIATTR_MAX_THREADS
	.align		4
.L_412:
        /*002c*/ 	.byte	0x04, 0x05
        /*002e*/ 	.short	(.L_414 - .L_413)
.L_413:
        /*0030*/ 	.word	0x00000080
        /*0034*/ 	.word	0x00000001
        /*0038*/ 	.word	0x00000001


	//----- nvinfo : EIATTR_CBANK_PARAM_SIZE
	.align		4
.L_414:
        /*003c*/ 	.byte	0x03, 0x19
        /*003e*/ 	.short	0x0428


	//----- nvinfo : EIATTR_PARAM_CBANK
	.align		4
        /*0040*/ 	.byte	0x04, 0x0a
        /*0042*/ 	.short	(.L_416 - .L_415)
	.align		4
.L_415:
        /*0044*/ 	.word	index@(.nv.constant0._ZN7cutlass13device_kernelIN5flash19enable_sm80_to_sm89INS1_16FlashAttnFwdSm80INS1_25CollectiveMainloopFwdSm80ILi4ELi1ELb0EN4cute5tupleIJNS5_1CILi128EEENS7_ILi64EEES8_EEELi128ENS_10bfloat16_tEfNS_4arch4Sm80ELb1ELb0ELb1ELb0ELb0ELb0ELb1ELb0EEENS1_21CollectiveEpilogueFwdINS6_IJS8_S8_S9_EEENS6_IJNS7_ILi1EEESH_SH_EEESB_SD_Li128ELb0ELb1ELb0ELb0EEENS1_30DynamicPersistentTileSchedulerILi128ELi128ELb0ELb1ELb0EEEEEEEEEvNT_6ParamsE)
        /*0048*/ 	.short	0x0210
        /*004a*/ 	.short	0x0428


	//----- nvinfo : EIATTR_SW_WAR
	.align		4
.L_416:
        /*004c*/ 	.byte	0x04, 0x36
        /*004e*/ 	.short	(.L_418 - .L_417)
.L_417:
        /*0050*/ 	.word	0x00000008
.L_418:


//--------------------- .nv.info._ZN7cutlass13device_kernelIN5flash19enable_sm80_to_sm89INS1_16FlashAttnFwdSm80INS1_25CollectiveMainloopFwdSm80ILi4ELi1ELb0EN4cute5tupleIJNS5_1CILi128EEENS7_ILi64EEES8_EEELi128ENS_10bfloat16_tEfNS_4arch4Sm80ELb1ELb0ELb1ELb1ELb0ELb0ELb1ELb0EEENS1_21CollectiveEpilogueFwdINS6_IJS8_S8_S9_EEENS6_IJNS7_ILi1EEESH_SH_EEESB_SD_Li128ELb1ELb1ELb0ELb0EEENS1_19SingleTileSchedulerILb1ELb0ELb1ELi128EEEEEEEEEvNT_6ParamsE --------------------------
	.section	.nv.info._ZN7cutlass13device_kernelIN5flash19enable_sm80_to_sm89INS1_16FlashAttnFwdSm80INS1_25CollectiveMainloopFwdSm80ILi4ELi1ELb0EN4cute5tupleIJNS5_1CILi128EEENS7_ILi64EEES8_EEELi128ENS_10bfloat16_tEfNS_4arch4Sm80ELb1ELb0ELb1ELb1ELb0ELb0ELb1ELb0EEENS1_21CollectiveEpilogueFwdINS6_IJS8_S8_S9_EEENS6_IJNS7_ILi1EEESH_SH_EEESB_SD_Li128ELb1ELb1ELb0ELb0EEENS1_19SingleTileSchedulerILb1ELb0ELb1ELi128EEEEEEEEEvNT_6ParamsE,"",@"SHT_CUDA_INFO"
	.sectionflags	@""
	.align	4


	//----- nvinfo : EIATTR_CUDA_API_VERSION
	.align		4
        /*0000*/ 	.byte	0x04, 0x37
        /*0002*/ 	.short	(.L_420 - .L_419)
.L_419:
        /*0004*/ 	.word	0x00000082


	//----- nvinfo : EIATTR_KPARAM_INFO
	.align		4
.L_420:
        /*0008*/ 	.byte	0x04, 0x17
        /*000a*/ 	.short	(.L_422 - .L_421)
.L_421:
        /*000c*/ 	.word	0x00000000
        /*0010*/ 	.short	0x0000
        /*0012*/ 	.short	0x0000
        /*0014*/ 	.byte	0x00, 0xf0, 0x61, 0x10


	//----- nvinfo : EIATTR_SPARSE_MMA_MASK
	.align		4
.L_422:
        /*0018*/ 	.byte	0x03, 0x50
        /*001a*/ 	.short	0x0000


	//----- nvinfo : EIATTR_MAXREG_COUNT
	.align		4
        /*001c*/ 	.byte	0x03, 0x1b
        /*001e*/ 	.short	0x00ff


	//----- nvinfo : EIATTR_MERCURY_ISA_VERSION
	.align		4
        /*0020*/ 	.byte	0x03, 0x5f
        /*0022*/ 	.short	0x0101


	//----- nvinfo : EIATTR_EXIT_INSTR_OFFSETS
	.align		4
        /*0024*/ 	.byte	0x04, 0x1c
        /*0026*/ 	.short	(.L_424 - .L_423)


	//   ....[0]....
.L_423:
        /*0028*/ 	.word	0x00000010


	//----- nvinfo : EIATTR_MAX_THREADS
	.align		4
.L_424:
        /*002c*/ 	.byte	0x04, 0x05
        /*002e*/ 	.short	(.L_426 - .L_425)
.L_425:
        /*0030*/ 	.word	0x00000080
        /*0034*/ 	.word	0x00000001
        /*0038*/ 	.word	0x00000001


	//----- nvinfo : EIATTR_CBANK_PARAM_SIZE
	.align		4
.L_426:
        /*003c*/ 	.byte	0x03, 0x19
        /*003e*/ 	.short	0x0418


	//----- nvinfo : EIATTR_PARAM_CBANK
	.align		4
        /*0040*/ 	.byte	0x04, 0x0a
        /*0042*/ 	.short	(.L_428 - .L_427)
	.align		4
.L_427:
        /*0044*/ 	.word	index@(.nv.constant0._ZN7cutlass13device_kernelIN5flash19enable_sm80_to_sm89INS1_16FlashAttnFwdSm80INS1_25CollectiveMainloopFwdSm80ILi4ELi1ELb0EN4cute5tupleIJNS5_1CILi128EEENS7_ILi64EEES8_EEELi128ENS_10bfloat16_tEfNS_4arch4Sm80ELb1ELb0ELb1ELb1ELb0ELb0ELb1ELb0EEENS1_21CollectiveEpilogueFwdINS6_IJS8_S8_S9_EEENS6_IJNS7_ILi1EEESH_SH_EEESB_SD_Li128ELb1ELb1ELb0ELb0EEENS1_19SingleTileSchedulerILb1ELb0ELb1ELi128EEEEEEEEEvNT_6ParamsE)
        /*0048*/ 	.short	0x0210
        /*004a*/ 	.short	0x0418


	//----- nvinfo : EIATTR_SW_WAR
	.align		4
.L_428:
        /*004c*/ 	.byte	0x04, 0x36
        /*004e*/ 	.short	(.L_430 - .L_429)
.L_429:
        /*0050*/ 	.word	0x00000008
.L_430:


//--------------------- .nv.info._ZN7cutlass13device_kernelIN5flash19enable_sm80_to_sm89INS1_16FlashAttnFwdSm80INS1_25CollectiveMainloopFwdSm80ILi4ELi1ELb0EN4cute5tupleIJNS5_1CILi128EEENS7_ILi64EEES8_EEELi128ENS_10bfloat16_tEfNS_4arch4Sm80ELb1ELb0ELb1ELb1ELb0ELb1ELb1ELb0EEENS1_21CollectiveEpilogueFwdINS6_IJS8_S8_S9_EEENS6_IJNS7_ILi1EEESH_SH_EEESB_SD_Li128ELb1ELb1ELb0ELb0EEENS1_19SingleTileSchedulerILb1ELb0ELb1ELi128EEEEEEEEEvNT_6ParamsE --------------------------
	.section	.nv.info._ZN7cutlass13device_kernelIN5flash19enable_sm80_to_sm89INS1_16FlashAttnFwdSm80INS1_25CollectiveMainloopFwdSm80ILi4ELi1ELb0EN4cute5tupleIJNS5_1CILi128EEENS7_ILi64EEES8_EEELi128ENS_10bfloat16_tEfNS_4arch4Sm80ELb1ELb0ELb1ELb1ELb0ELb1ELb1ELb0EEENS1_21CollectiveEpilogueFwdINS6_IJS8_S8_S9_EEENS6_IJNS7_ILi1EEESH_SH_EEESB_SD_Li128ELb1ELb1ELb0ELb0EEENS1_19SingleTileSchedulerILb1ELb0ELb1ELi128EEEEEEEEEvNT_6ParamsE,"",@"SHT_CUDA_INFO"
	.sectionflags	@""
	.align	4


	//----- nvinfo : EIATTR_CUDA_API_VERSION
	.align		4
        /*0000*/ 	.byte	0x04, 0x37
        /*0002*/ 	.short	(.L_432 - .L_431)
.L_431:
        /*0004*/ 	.word	0x00000082


	//----- nvinfo : EIATTR_KPARAM_INFO
	.align		4
.L_432:
        /*0008*/ 	.byte	0x04, 0x17
        /*000a*/ 	.short	(.L_434 - .L_433)
.L_433:
        /*000c*/ 	.word	0x00000000
        /*0010*/ 	.short	0x0000
        /*0012*/ 	.short	0x0000
        /*0014*/ 	.byte	0x00, 0xf0, 0x61, 0x10


	//----- nvinfo : EIATTR_SPARSE_MMA_MASK
	.align		4
.L_434:
        /*0018*/ 	.byte	0x03, 0x50
        /*001a*/ 	.short	0x0000


	//----- nvinfo : EIATTR_MAXREG_COUNT
	.align		4
        /*001c*/ 	.byte	0x03, 0x1b
        /*001e*/ 	.short	0x00ff


	//----- nvinfo : EIATTR_MERCURY_ISA_VERSION
	.align		4
        /*0020*/ 	.byte	0x03, 0x5f
        /*0022*/ 	.short	0x0101


	//----- nvinfo : EIATTR_EXIT_INSTR_OFFSETS
	.align		4
        /*0024*/ 	.byte	0x04, 0x1c
        /*0026*/ 	.short	(.L_436 - .L_435)


	//   ....[0]....
.L_435:
        /*0028*/ 	.word	0x00000010


	//----- nvinfo : EIATTR_MAX_THREADS
	.align		4
.L_436:
        /*002c*/ 	.byte	0x04, 0x05
        /*002e*/ 	.short	(.L_438 - .L_437)
.L_437:
        /*0030*/ 	.word	0x00000080
        /*0034*/ 	.word	0x00000001
        /*0038*/ 	.word	0x00000001


	//----- nvinfo : EIATTR_CBANK_PARAM_SIZE
	.align		4
.L_438:
        /*003c*/ 	.byte	0x03, 0x19
        /*003e*/ 	.short	0x0418


	//----- nvinfo : EIATTR_PARAM_CBANK
	.align		4
        /*0040*/ 	.byte	0x04, 0x0a
        /*0042*/ 	.short	(.L_440 - .L_439)
	.align		4
.L_439:
        /*0044*/ 	.word	index@(.nv.constant0._ZN7cutlass13device_kernelIN5flash19enable_sm80_to_sm89INS1_16FlashAttnFwdSm80INS1_25CollectiveMainloopFwdSm80ILi4ELi1ELb0EN4cute5tupleIJNS5_1CILi128EEENS7_ILi64EEES8_EEELi128ENS_10bfloat16_tEfNS_4arch4Sm80ELb1ELb0ELb1ELb1ELb0ELb1ELb1ELb0EEENS1_21CollectiveEpilogueFwdINS6_IJS8_S8_S9_EEENS6_IJNS7_ILi1EEESH_SH_EEESB_SD_Li128ELb1ELb1ELb0ELb0EEENS1_19SingleTileSchedulerILb1ELb0ELb1ELi128EEEEEEEEEvNT_6ParamsE)
        /*0048*/ 	.short	0x0210
        /*004a*/ 	.short	0x0418


	//----- nvinfo : EIATTR_SW_WAR
	.align		4
.L_440:
        /*004c*/ 	.byte	0x04, 0x36
        /*004e*/ 	.short	(.L_442 - .L_441)
.L_441:
        /*0050*/ 	.word	0x00000008
.L_442:


//--------------------- .nv.info._ZN7cutlass13device_kernelIN5flash19enable_sm80_to_sm89INS1_16FlashAttnFwdSm80INS1_25CollectiveMainloopFwdSm80ILi8ELi1ELb1EN4cute5tupleIJNS5_1CILi128EEES8_S8_EEELi128ENS_10bfloat16_tEfNS_4arch4Sm80ELb0ELb0ELb0ELb0ELb0ELb0ELb1ELb0EEENS1_21CollectiveEpilogueFwdIS9_NS6_IJNS7_ILi1EEESF_SF_EEESA_SC_Li256ELb0ELb1ELb0ELb0EEENS1_19SingleTileSchedulerILb0ELb0ELb1ELi128EEEEEEEEEvNT_6ParamsE --------------------------
	.section	.nv.info._ZN7cutlass13device_kernelIN5flash19enable_sm80_to_sm89INS1_16FlashAttnFwdSm80INS1_25CollectiveMainloopFwdSm80ILi8ELi1ELb1EN4cute5tupleIJNS5_1CILi128EEES8_S8_EEELi128ENS_10bfloat16_tEfNS_4arch4Sm80ELb0ELb0ELb0ELb0ELb0ELb0ELb1ELb0EEENS1_21CollectiveEpilogueFwdIS9_NS6_IJNS7_ILi1EEESF_SF_EEESA_SC_Li256ELb0ELb1ELb0ELb0EEENS1_19SingleTileSchedulerILb0ELb0ELb1ELi128EEEEEEEEEvNT_6ParamsE,"",@"SHT_CUDA_INFO"
	.sectionflags	@""
	.align	4


	//----- nvinfo : EIATTR_CUDA_API_VERSION
	.align		4
        /*0000*/ 	.byte	0x04, 0x37
        /*0002*/ 	.short	(.L_444 - .L_443)
.L_443:
        /*0004*/ 	.word	0x00000082


	//----- nvinfo : EIATTR_KPARAM_INFO
	.align		4
.L_444:
        /*0008*/ 	.byte	0x04, 0x17
        /*000a*/ 	.short	(.L_446 - .L_445)
.L_445:
        /*000c*/ 	.word	0x00000000
        /*0010*/ 	.short	0x0000
        /*0012*/ 	.short	0x0000
        /*0014*/ 	.byte	0x00, 0xf0, 0x61, 0x10


	//----- nvinfo : EIATTR_SPARSE_MMA_MASK
	.align		4
.L_446:
        /*0018*/ 	.byte	0x03, 0x50
        /*001a*/ 	.short	0x0000


	//----- nvinfo : EIATTR_MAXREG_COUNT
	.align		4
        /*001c*/ 	.byte	0x03, 0x1b
        /*001e*/ 	.short	0x00ff


	//----- nvinfo : EIATTR_MERCURY_ISA_VERSION
	.align		4
        /*0020*/ 	.byte	0x03, 0x5f
        /*0022*/ 	.short	0x0101


	//----- nvinfo : EIATTR_EXIT_INSTR_OFFSETS
	.align		4
        /*0024*/ 	.byte	0x04, 0x1c
        /*0026*/ 	.short	(.L_448 - .L_447)


	//   ....[0]....
.L_447:
        /*0028*/ 	.word	0x00000010


	//----- nvinfo : EIATTR_MAX_THREADS
	.align		4
.L_448:
        /*002c*/ 	.byte	0x04, 0x05
        /*002e*/ 	.short	(.L_450 - .L_449)
.L_449:
        /*0030*/ 	.word	0x00000100
        /*0034*/ 	.word	0x00000001
        /*0038*/ 	.word	0x00000001


	//----- nvinfo : EIATTR_CBANK_PARAM_SIZE
	.align		4
.L_450:
        /*003c*/ 	.byte	0x03, 0x19
        /*003e*/ 	.short	0x0418


	//----- nvinfo : EIATTR_PARAM_CBANK
	.align		4
        /*0040*/ 	.byte	0x04, 0x0a
        /*0042*/ 	.short	(.L_452 - .L_451)
	.align		4
.L_451:
        /*0044*/ 	.word	index@(.nv.constant0._ZN7cutlass13device_kernelIN5flash19enable_sm80_to_sm89INS1_16FlashAttnFwdSm80INS1_25CollectiveMainloopFwdSm80ILi8ELi1ELb1EN4cute5tupleIJNS5_1CILi128EEES8_S8_EEELi128ENS_10bfloat16_tEfNS_4arch4Sm80ELb0ELb0ELb0ELb0ELb0ELb0ELb1ELb0EEENS1_21CollectiveEpilogueFwdIS9_NS6_IJNS7_ILi1EEESF_SF_EEESA_SC_Li256ELb0ELb1ELb0ELb0EEENS1_19SingleTileSchedulerILb0ELb0ELb1ELi128EEEEEEEEEvNT_6ParamsE)
        /*0048*/ 	.short	0x0210
        /*004a*/ 	.short	0x0418


	//----- nvinfo : EIATTR_SW_WAR
	.align		4
.L_452:
        /*004c*/ 	.byte	0x04, 0x36
        /*004e*/ 	.short	(.L_454 - .L_453)
.L_453:
        /*0050*/ 	.word	0x00000008
.L_454:


//--------------------- .nv.info._ZN7cutlass13device_kernelIN5flash19enable_sm80_to_sm89INS1_16FlashAttnFwdSm80INS1_25CollectiveMainloopFwdSm80ILi8ELi1ELb1EN4cute5tupleIJNS5_1CILi128EEES8_S8_EEELi128ENS_10bfloat16_tEfNS_4arch4Sm80ELb0ELb0ELb0ELb1ELb0ELb0ELb1ELb0EEENS1_21CollectiveEpilogueFwdIS9_NS6_IJNS7_ILi1EEESF_SF_EEESA_SC_Li256ELb1ELb1ELb0ELb0EEENS1_19SingleTileSchedulerILb1ELb0ELb1ELi128EEEEEEEEEvNT_6ParamsE --------------------------
	.section	.nv.info._ZN7cutlass13device_kernelIN5flash19enable_sm80_to_sm89INS1_16FlashAttnFwdSm80INS1_25CollectiveMainloopFwdSm80ILi8ELi1ELb1EN4cute5tupleIJNS5_1CILi128EEES8_S8_EEELi128ENS_10bfloat16_tEfNS_4arch4Sm80ELb0ELb0ELb0ELb1ELb0ELb0ELb1ELb0EEENS1_21CollectiveEpilogueFwdIS9_NS6_IJNS7_ILi1EEESF_SF_EEESA_SC_Li256ELb1ELb1ELb0ELb0EEENS1_19SingleTileSchedulerILb1ELb0ELb1ELi128EEEEEEEEEvNT_6ParamsE,"",@"SHT_CUDA_INFO"
	.sectionflags	@""
	.align	4


	//----- nvinfo : EIATTR_CUDA_API_VERSION
	.align		4
        /*0000*/ 	.byte	0x04, 0x37
        /*0002*/ 	.short	(.L_456 - .L_455)
.L_455:
        /*0004*/ 	.word	0x00000082


	//----- nvinfo : EIATTR_KPARAM_INFO
	.align		4
.L_456:
        /*0008*/ 	.byte	0x04, 0x17
        /*000a*/ 	.short	(.L_458 - .L_457)
.L_457:
        /*000c*/ 	.word	0x00000000
        /*0010*/ 	.short	0x0000
        /*0012*/ 	.short	0x0000
        /*0014*/ 	.byte	0x00, 0xf0, 0x61, 0x10


	//----- nvinfo : EIATTR_SPARSE_MMA_MASK
	.align		4
.L_458:
        /*0018*/ 	.byte	0x03, 0x50
        /*001a*/ 	.short	0x0000


	//----- nvinfo : EIATTR_MAXREG_COUNT
	.align		4
        /*001c*/ 	.byte	0x03, 0x1b
        /*001e*/ 	.short	0x00ff


	//----- nvinfo : EIATTR_MERCURY_ISA_VERSION
	.align		4
        /*0020*/ 	.byte	0x03, 0x5f
        /*0022*/ 	.short	0x0101


	//----- nvinfo : EIATTR_EXIT_INSTR_OFFSETS
	.align		4
        /*0024*/ 	.byte	0x04, 0x1c
        /*0026*/ 	.short	(.L_460 - .L_459)


	//   ....[0]....
.L_459:
        /*0028*/ 	.word	0x00000010


	//----- nvinfo : EIATTR_MAX_THREADS
	.align		4
.L_460:
        /*002c*/ 	.byte	0x04, 0x05
        /*002e*/ 	.short	(.L_462 - .L_461)
.L_461:
        /*0030*/ 	.word	0x00000100
        /*0034*/ 	.word	0x00000001
        /*0038*/ 	.word	0x00000001


	//----- nvinfo : EIATTR_CBANK_PARAM_SIZE
	.align		4
.L_462:
        /*003c*/ 	.byte	0x03, 0x19
        /*003e*/ 	.short	0x0418


	//----- nvinfo : EIATTR_PARAM_CBANK
	.align		4
        /*0040*/ 	.byte	0x04, 0x0a
        /*0042*/ 	.short	(.L_464 - .L_463)
	.align		4
.L_463:
        /*0044*/ 	.word	index@(.nv.constant0._ZN7cutlass13device_kernelIN5flash19enable_sm80_to_sm89INS1_16FlashAttnFwdSm80INS1_25CollectiveMainloopFwdSm80ILi8ELi1ELb1EN4cute5tupleIJNS5_1CILi128EEES8_S8_EEELi128ENS_10bfloat16_tEfNS_4arch4Sm80ELb0ELb0ELb0ELb1ELb0ELb0ELb1ELb0EEENS1_21CollectiveEpilogueFwdIS9_NS6_IJNS7_ILi1EEESF_SF_EEESA_SC_Li256ELb1ELb1ELb0ELb0EEENS1_19SingleTileSchedulerILb1ELb0ELb1ELi128EEEEEEEEEvNT_6ParamsE)
        /*0048*/ 	.short	0x0210
        /*004a*/ 	.short	0x0418


	//----- nvinfo : EIATTR_SW_WAR
	.align		4
.L_464:
        /*004c*/ 	.byte	0x04, 0x36
        /*004e*/ 	.short	(.L_466 - .L_465)
.L_465:
        /*0050*/ 	.word	0x00000008
.L_466:


//--------------------- .nv.info._ZN7cutlass13device_kernelIN5flash19enable_sm80_to_sm89INS1_16FlashAttnFwdSm80INS1_25CollectiveMainloopFwdSm80ILi8ELi1ELb1EN4cute5tupleIJNS5_1CILi128EEES8_S8_EEELi128ENS_10bfloat16_tEfNS_4arch4Sm80ELb0ELb0ELb0ELb1ELb0ELb1ELb1ELb0EEENS1_21CollectiveEpilogueFwdIS9_NS6_IJNS7_ILi1EEESF_SF_EEESA_SC_Li256ELb1ELb1ELb0ELb0EEENS1_19SingleTileSchedulerILb1ELb0ELb1ELi128EEEEEEEEEvNT_6ParamsE --------------------------
	.section	.nv.info._ZN7cutlass13device_kernelIN5flash19enable_sm80_to_sm89INS1_16FlashAttnFwdSm80INS1_25CollectiveMainloopFwdSm80ILi8ELi1ELb1EN4cute5tupleIJNS5_1CILi128EEES8_S8_EEELi128ENS_10bfloat16_tEfNS_4arch4Sm80ELb0ELb0ELb0ELb1ELb0ELb1ELb1ELb0EEENS1_21CollectiveEpilogueFwdIS9_NS6_IJNS7_ILi1EEESF_SF_EEESA_SC_Li256ELb1ELb1ELb0ELb0EEENS1_19SingleTileSchedulerILb1ELb0ELb1ELi128EEEEEEEEEvNT_6ParamsE,"",@"SHT_CUDA_INFO"
	.sectionflags	@""
	.align	4


	//----- nvinfo : EIATTR_CUDA_API_VERSION
	.align		4
        /*0000*/ 	.byte	0x04, 0x37
        /*0002*/ 	.short	(.L_468 - .L_467)
.L_467:
        /*0004*/ 	.word	0x00000082


	//----- nvinfo : EIATTR_KPARAM_INFO
	.align		4
.L_468:
        /*0008*/ 	.byte	0x04, 0x17
        /*000a*/ 	.short	(.L_470 - .L_469)
.L_469:
        /*000c*/ 	.word	0x00000000
        /*0010*/ 	.short	0x0000
        /*0012*/ 	.short	0x0000
        /*0014*/ 	.byte	0x00, 0xf0, 0x61, 0x10


	//----- nvinfo : EIATTR_SPARSE_MMA_MASK
	.align		4
.L_470:
        /*0018*/ 	.byte	0x03, 0x50
        /*001a*/ 	.short	0x0000


	//----- nvinfo : EIATTR_MAXREG_COUNT
	.align		4
        /*001c*/ 	.byte	0x03, 0x1b
        /*001e*/ 	.short	0x00ff


	//----- nvinfo : EIATTR_MERCURY_ISA_VERSION
	.align		4
        /*0020*/ 	.byte	0x03, 0x5f
        /*0022*/ 	.short	0x0101


	//----- nvinfo : EIATTR_EXIT_INSTR_OFFSETS
	.align		4
        /*0024*/ 	.byte	0x04, 0x1c
        /*0026*/ 	.short	(.L_472 - .L_471)


	//   ....[0]....
.L_471:
        /*0028*/ 	.word	0x00000010


	//----- nvinfo : EIATTR_MAX_THREADS
	.align		4
.L_472:
        /*002c*/ 	.byte	0x04, 0x05
        /*002e*/ 	.short	(.L_474 - .L_473)
.L_473:
        /*0030*/ 	.word	0x00000100
        /*0034*/ 	.word	0x00000001
        /*0038*/ 	.word	0x00000001


	//----- nvinfo : EIATTR_CBANK_PARAM_SIZE
	.align		4
.L_474:
        /*003c*/ 	.byte	0x03, 0x19
        /*003e*/ 	.short	0x0418


	//----- nvinfo : EIATTR_PARAM_CBANK
	.align		4
        /*0040*/ 	.byte	0x04, 0x0a
        /*0042*/ 	.short	(.L_476 - .L_475)
	.align		4
.L_475:
        /*0044*/ 	.word	index@(.nv.constant0._ZN7cutlass13device_kernelIN5flash19enable_sm80_to_sm89INS1_16FlashAttnFwdSm80INS1_25CollectiveMainloopFwdSm80ILi8ELi1ELb1EN4cute5tupleIJNS5_1CILi128EEES8_S8_EEELi128ENS_10bfloat16_tEfNS_4arch4Sm80ELb0ELb0ELb0ELb1ELb0ELb1ELb1ELb0EEENS1_21CollectiveEpilogueFwdIS9_NS6_IJNS7_ILi1EEESF_SF_EEESA_SC_Li256ELb1ELb1ELb0ELb0EEENS1_19SingleTileSchedulerILb1ELb0ELb1ELi128EEEEEEEEEvNT_6ParamsE)
        /*0048*/ 	.short	0x0210
        /*004a*/ 	.short	0x0418


	//----- nvinfo : EIATTR_SW_WAR
	.align		4
.L_476:
        /*004c*/ 	.byte	0x04, 0x36
        /*004e*/ 	.short	(.L_478 - .L_477)
.L_477:
        /*0050*/ 	.word	0x00000008
.L_478:


//--------------------- .nv.info._ZN7cutlass13device_kernelIN5flash19enable_sm80_to_sm89INS1_16FlashAttnFwdSm80INS1_25CollectiveMainloopFwdSm80ILi8ELi1ELb1EN4cute5tupleIJNS5_1CILi128EEENS7_ILi96EEES8_EEELi128ENS_10bfloat16_tEfNS_4arch4Sm80ELb0ELb1ELb0ELb0ELb0ELb0ELb1ELb0EEENS1_21CollectiveEpilogueFwdINS6_IJS8_S8_S9_EEENS6_IJNS7_ILi1EEESH_SH_EEESB_SD_Li256ELb0ELb1ELb0ELb0EEENS1_19SingleTileSchedulerILb0ELb0ELb1ELi128EEEEEEEEEvNT_6ParamsE --------------------------
	.section	.nv.info._ZN7cutlass13device_kernelIN5flash19enable_sm80_to_sm89INS1_16FlashAttnFwdSm80INS1_25CollectiveMainloopFwdSm80ILi8ELi1ELb1EN4cute5tupleIJNS5_1CILi128EEENS7_ILi96EEES8_EEELi128ENS_10bfloat16_tEfNS_4arch4Sm80ELb0ELb1ELb0ELb0ELb0ELb0ELb1ELb0EEENS1_21CollectiveEpilogueFwdINS6_IJS8_S8_S9_EEENS6_IJNS7_ILi1EEESH_SH_EEESB_SD_Li256ELb0ELb1ELb0ELb0EEENS1_19SingleTileSchedulerILb0ELb0ELb1ELi128EEEEEEEEEvNT_6ParamsE,"",@"SHT_CUDA_INFO"
	.sectionflags	@""
	.align	4


	//----- nvinfo : EIATTR_CUDA_API_VERSION
	.align		4
        /*0000*/ 	.byte	0x04, 0x37
        /*0002*/ 	.short	(.L_480 - .L_479)
.L_479:
        /*0004*/ 	.word	0x00000082


	//----- nvinfo : EIATTR_KPARAM_INFO
	.align		4
.L_480:
        /*0008*/ 	.byte	0x04, 0x17
        /*000a*/ 	.short	(.L_482 - .L_481)
.L_481:
        /*000c*/ 	.word	0x00000000
        /*0010*/ 	.short	0x0000
        /*0012*/ 	.short	0x0000
        /*0014*/ 	.byte	0x00, 0xf0, 0x61, 0x10


	//----- nvinfo : EIATTR_SPARSE_MMA_MASK
	.align		4
.L_482:
        /*0018*/ 	.byte	0x03, 0x50
        /*001a*/ 	.short	0x0000


	//----- nvinfo : EIATTR_MAXREG_COUNT
	.align		4
        /*001c*/ 	.byte	0x03, 0x1b
        /*001e*/ 	.short	0x00ff


	//----- nvinfo : EIATTR_MERCURY_ISA_VERSION
	.align		4
        /*0020*/ 	.byte	0x03, 0x5f
        /*0022*/ 	.short	0x0101


	//----- nvinfo : EIATTR_EXIT_INSTR_OFFSETS
	.align		4
        /*0024*/ 	.byte	0x04, 0x1c
        /*0026*/ 	.short	(.L_484 - .L_483)


	//   ....[0]....
.L_483:
        /*0028*/ 	.word	0x00000010


	//----- nvinfo : EIATTR_MAX_THREADS
	.align		4
.L_484:
        /*002c*/ 	.byte	0x04, 0x05
        /*002e*/ 	.short	(.L_486 - .L_485)
.L_485:
        /*0030*/ 	.word	0x00000100
        /*0034*/ 	.word	0x00000001
        /*0038*/ 	.word	0x00000001


	//----- nvinfo : EIATTR_CBANK_PARAM_SIZE
	.align		4
.L_486:
        /*003c*/ 	.byte	0x03, 0x19
        /*003e*/ 	.short	0x0418


	//----- nvinfo : EIATTR_PARAM_CBANK
	.align		4
        /*0040*/ 	.byte	0x04, 0x0a
        /*0042*/ 	.short	(.L_488 - .L_487)
	.align		4
.L_487:
        /*0044*/ 	.word	index@(.nv.constant0._ZN7cutlass13device_kernelIN5flash19enable_sm80_to_sm89INS1_16FlashAttnFwdSm80INS1_25CollectiveMainloopFwdSm80ILi8ELi1ELb1EN4cute5tupleIJNS5_1CILi128EEENS7_ILi96EEES8_EEELi128ENS_10bfloat16_tEfNS_4arch4Sm80ELb0ELb1ELb0ELb0ELb0ELb0ELb1ELb0EEENS1_21CollectiveEpilogueFwdINS6_IJS8_S8_S9_EEENS6_IJNS7_ILi1EEESH_SH_EEESB_SD_Li256ELb0ELb1ELb0ELb0EEENS1_19SingleTileSchedulerILb0ELb0ELb1ELi128EEEEEEEEEvNT_6ParamsE)
        /*0048*/ 	.short	0x0210
        /*004a*/ 	.short	0x0418


	//----- nvinfo : EIATTR_SW_WAR
	.align		4
.L_488:
        /*004c*/ 	.byte	0x04, 0x36
        /*004e*/ 	.short	(.L_490 - .L_489)
.L_489:
        /*0050*/ 	.word	0x00000008
.L_490:


//--------------------- .nv.info._ZN7cutlass13device_kernelIN5flash19enable_sm80_to_sm89INS1_16FlashAttnFwdSm80INS1_25CollectiveMainloopFwdSm80ILi8ELi1ELb1EN4cute5tupleIJNS5_1CILi128EEENS7_ILi96EEES8_EEELi128ENS_10bfloat16_tEfNS_4arch4Sm80ELb0ELb1ELb0ELb1ELb0ELb0ELb1ELb0EEENS1_21CollectiveEpilogueFwdINS6_IJS8_S8_S9_EEENS6_IJNS7_ILi1EEESH_SH_EEESB_SD_Li256ELb1ELb1ELb0ELb0EEENS1_19SingleTileSchedulerILb1ELb0ELb1ELi128EEEEEEEEEvNT_6ParamsE --------------------------
	.section	.nv.info._ZN7cutlass13device_kernelIN5flash19enable_sm80_to_sm89INS1_16FlashAttnFwdSm80INS1_25CollectiveMainloopFwdSm80ILi8ELi1ELb1EN4cute5tupleIJNS5_1CILi128EEENS7_ILi96EEES8_EEELi128ENS_10bfloat16_tEfNS_4arch4Sm80ELb0ELb1ELb0ELb1ELb0ELb0ELb1ELb0EEENS1_21CollectiveEpilogueFwdINS6_IJS8_S8_S9_EEENS6_IJNS7_ILi1EEESH_SH_EEESB_SD_Li256ELb1ELb1ELb0ELb0EEENS1_19SingleTileSchedulerILb1ELb0ELb1ELi128EEEEEEEEEvNT_6ParamsE,"",@"SHT_CUDA_INFO"
	.sectionflags	@""
	.align	4


	//----- nvinfo : EIATTR_CUDA_API_VERSION
	.align		4
        /*0000*/ 	.byte	0x04, 0x37
        /*0002*/ 	.short	(.L_492 - .L_491)
.L_491:
        /*0004*/ 	.word	0x00000082


	//----- nvinfo : EIATTR_KPARAM_INFO
	.align		4
.L_492:
        /*0008*/ 	.byte	0x04, 0x17
        /*000a*/ 	.short	(.L_494 - .L_493)
.L_493:
        /*000c*/ 	.word	0x00000000
        /*0010*/ 	.short	0x0000
        /*0012*/ 	.short	0x0000
        /*0014*/ 	.byte	0x00, 0xf0, 0x61, 0x10


	//----- nvinfo : EIATTR_SPARSE_MMA_MASK
	.align		4
.L_494:
        /*0018*/ 	.byte	0x03, 0x50
        /*001a*/ 	.short	0x0000


	//----- nvinfo : EIATTR_MAXREG_COUNT
	.align		4
        /*001c*/ 	.byte	0x03, 0x1b
        /*001e*/ 	.short	0x00ff


	//----- nvinfo : EIATTR_MERCURY_ISA_VERSION
	.align		4
        /*0020*/ 	.byte	0x03, 0x5f
        /*0022*/ 	.short	0x0101


	//----- nvinfo : EIATTR_EXIT_INSTR_OFFSETS
	.align		4
        /*0024*/ 	.byte	0x04, 0x1c
        /*0026*/ 	.short	(.L_496 - .L_495)


	//   ....[0]....
.L_495:
        /*0028*/ 	.word	0x00000010


	//----- nvinfo : EIATTR_MAX_THREADS
	.align		4
.L_496:
        /*002c*/ 	.byte	0x04, 0x05
        /*002e*/ 	.short	(.L_498 - .L_497)
.L_497:
        /*0030*/ 	.word	0x00000100
        /*0034*/ 	.word	0x00000001
        /*0038*/ 	.word	0x00000001


	//----- nvinfo : EIATTR_CBANK_PARAM_SIZE
	.align		4
.L_498:
        /*003c*/ 	.byte	0x03, 0x19
        /*003e*/ 	.short	0x0418


	//----- nvinfo : EIATTR_PARAM_CBANK
	.align		4
        /*0040*/ 	.byte	0x04, 0x0a
        /*0042*/ 	.short	(.L_500 - .L_499)
	.align		4
.L_499:
        /*0044*/ 	.word	index@(.nv.constant0._ZN7cutlass13device_kernelIN5flash19enable_sm80_to_sm89INS1_16FlashAttnFwdSm80INS1_25CollectiveMainloopFwdSm80ILi8ELi1ELb1EN4cute5tupleIJNS5_1CILi128EEENS7_ILi96EEES8_EEELi128ENS_10bfloat16_tEfNS_4arch4Sm80ELb0ELb1ELb0ELb1ELb0ELb0ELb1ELb0EEENS1_21CollectiveEpilogueFwdINS6_IJS8_S8_S9_EEENS6_IJNS7_ILi1EEESH_SH_EEESB_SD_Li256ELb1ELb1ELb0ELb0EEENS1_19SingleTileSchedulerILb1ELb0ELb1ELi128EEEEEEEEEvNT_6ParamsE)
        /*0048*/ 	.short	0x0210
        /*004a*/ 	.short	0x0418


	//----- nvinfo : EIATTR_SW_WAR
	.align		4
.L_500:
        /*004c*/ 	.byte	0x04, 0x36
        /*004e*/ 	.short	(.L_502 - .L_501)
.L_501:
        /*0050*/ 	.word	0x00000008
.L_502:


//--------------------- .nv.info._ZN7cutlass13device_kernelIN5flash19enable_sm80_to_sm89INS1_16FlashAttnFwdSm80INS1_25CollectiveMainloopFwdSm80ILi8ELi1ELb1EN4cute5tupleIJNS5_1CILi128EEENS7_ILi96EEES8_EEELi128ENS_10bfloat16_tEfNS_4arch4Sm80ELb0ELb1ELb0ELb1ELb0ELb1ELb1ELb0EEENS1_21CollectiveEpilogueFwdINS6_IJS8_S8_S9_EEENS6_IJNS7_ILi1EEESH_SH_EEESB_SD_Li256ELb1ELb1ELb0ELb0EEENS1_19SingleTileSchedulerILb1ELb0ELb1ELi128EEEEEEEEEvNT_6ParamsE --------------------------
	.section	.nv.info._ZN7cutlass13device_kernelIN5flash19enable_sm80_to_sm89INS1_16FlashAttnFwdSm80INS1_25CollectiveMainloopFwdSm80ILi8ELi1ELb1EN4cute5tupleIJNS5_1CILi128EEENS7_ILi96EEES8_EEELi128ENS_10bfloat16_tEfNS_4arch4Sm80ELb0ELb1ELb0ELb1ELb0ELb1ELb1ELb0EEENS1_21CollectiveEpilogueFwdINS6_IJS8_S8_S9_EEENS6_IJNS7_ILi1EEESH_SH_EEESB_SD_Li256ELb1ELb1ELb0ELb0EEENS1_19SingleTileSchedulerILb1ELb0ELb1ELi128EEEEEEEEEvNT_6ParamsE,"",@"SHT_CUDA_INFO"
	.sectionflags	@""
	.align	4


	//----- nvinfo : EIATTR_CUDA_API_VERSION
	.align		4
        /*0000*/ 	.byte	0x04, 0x37
        /*0002*/ 	.short	(.L_504 - .L_503)
.L_503:
        /*0004*/ 	.word	0x00000082


	//----- nvinfo : EIATTR_KPARAM_INFO
	.align		4
.L_504:
        /*0008*/ 	.byte	0x04, 0x17
        /*000a*/ 	.short	(.L_506 - .L_505)
.L_505:
        /*000c*/ 	.word	0x00000000
        /*0010*/ 	.short	0x0000
        /*0012*/ 	.short	0x0000
        /*0014*/ 	.byte	0x00, 0xf0, 0x61, 0x10


	//----- nvinfo : EIATTR_SPARSE_MMA_MASK
	.align		4
.L_506:
        /*0018*/ 	.byte	0x03, 0x50
        /*001a*/ 	.short	0x0000


	//----- nvinfo : EIATTR_MAXREG_COUNT
	.align		4
        /*001c*/ 	.byte	0x03, 0x1b
        /*001e*/ 	.short	0x00ff


	//----- nvinfo : EIATTR_MERCURY_ISA_VERSION
	.align		4
        /*0020*/ 	.byte	0x03, 0x5f
        /*0022*/ 	.short	0x0101


	//----- nvinfo : EIATTR_EXIT_INSTR_OFFSETS
	.align		4
        /*0024*/ 	.byte	0x04, 0x1c
        /*0026*/ 	.short	(.L_508 - .L_507)


	//   ....[0]....
.L_507:
        /*0028*/ 	.word	0x00000010


	//----- nvinfo : EIATTR_MAX_THREADS
	.align		4
.L_508:
        /*002c*/ 	.byte	0x04, 0x05
        /*002e*/ 	.short	(.L_510 - .L_509)
.L_509:
        /*0030*/ 	.word	0x00000100
        /*0034*/ 	.word	0x00000001
        /*0038*/ 	.word	0x00000001


	//----- nvinfo : EIATTR_CBANK_PARAM_SIZE
	.align		4
.L_510:
        /*003c*/ 	.byte	0x03, 0x19
        /*003e*/ 	.short	0x0418


	//----- nvinfo : EIATTR_PARAM_CBANK
	.align		4
        /*0040*/ 	.byte	0x04, 0x0a
        /*0042*/ 	.short	(.L_512 - .L_511)
	.align		4
.L_511:
        /*0044*/ 	.word	index@(.nv.constant0._ZN7cutlass13device_kernelIN5flash19enable_sm80_to_sm89INS1_16FlashAttnFwdSm80INS1_25CollectiveMainloopFwdSm80ILi8ELi1ELb1EN4cute5tupleIJNS5_1CILi128EEENS7_ILi96EEES8_EEELi128ENS_10bfloat16_tEfNS_4arch4Sm80ELb0ELb1ELb0ELb1ELb0ELb1ELb1ELb0EEENS1_21CollectiveEpilogueFwdINS6_IJS8_S8_S9_EEENS6_IJNS7_ILi1EEESH_SH_EEESB_SD_Li256ELb1ELb1ELb0ELb0EEENS1_19SingleTileSchedulerILb1ELb0ELb1ELi128EEEEEEEEEvNT_6ParamsE)
        /*0048*/ 	.short	0x0210
        /*004a*/ 	.short	0x0418


	//----- nvinfo : EIATTR_SW_WAR
	.align		4
.L_512:
        /*004c*/ 	.byte	0x04, 0x36
        /*004e*/ 	.short	(.L_514 - .L_513)
.L_513:
        /*0050*/ 	.word	0x00000008
.L_514:


//--------------------- .nv.info._ZN7cutlass13device_kernelIN5flash19enable_sm80_to_sm89INS1_16FlashAttnFwdSm80INS1_25CollectiveMainloopFwdSm80ILi8ELi1ELb1EN4cute5tupleIJNS5_1CILi128EEES8_S8_EEELi128ENS_10bfloat16_tEfNS_4arch4Sm80ELb1ELb0ELb0ELb0ELb0ELb0ELb1ELb0EEENS1_21CollectiveEpilogueFwdIS9_NS6_IJNS7_ILi1EEESF_SF_EEESA_SC_Li256ELb0ELb1ELb0ELb0EEENS1_30DynamicPersistentTileSchedulerILi256ELi256ELb0ELb1ELb0EEEEEEEEEvNT_6ParamsE --------------------------
	.section	.nv.info._ZN7cutlass13device_kernelIN5flash19enable_sm80_to_sm89INS1_16FlashAttnFwdSm80INS1_25CollectiveMainloopFwdSm80ILi8ELi1ELb1EN4cute5tupleIJNS5_1CILi128EEES8_S8_EEELi128ENS_10bfloat16_tEfNS_4arch4Sm80ELb1ELb0ELb0ELb0ELb0ELb0ELb1ELb0EEENS1_21CollectiveEpilogueFwdIS9_NS6_IJNS7_ILi1EEESF_SF_EEESA_SC_Li256ELb0ELb1ELb0ELb0EEENS1_30DynamicPersistentTileSchedulerILi256ELi256ELb0ELb1ELb0EEEEEEEEEvNT_6ParamsE,"",@"SHT_CUDA_INFO"
	.sectionflags	@""
	.align	4


	//----- nvinfo : EIATTR_CUDA_API_VERSION
	.align		4
        /*0000*/ 	.byte	0x04, 0x37
        /*0002*/ 	.short	(.L_516 - .L_515)
.L_515:
        /*0004*/ 	.word	0x00000082


	//----- nvinfo : EIATTR_KPARAM_INFO
	.align		4
.L_516:
        /*0008*/ 	.byte	0x04, 0x17
        /*000a*/ 	.short	(.L_518 - .L_517)
.L_517:
        /*000c*/ 	.word	0x00000000
        /*0010*/ 	.short	0x0000
        /*0012*/ 	.short	0x0000
        /*0014*/ 	.byte	0x00, 0xf0, 0xa1, 0x10


	//----- nvinfo : EIATTR_SPARSE_MMA_MASK
	.align		4
.L_518:
        /*0018*/ 	.byte	0x03, 0x50
        /*001a*/ 	.short	0x0000


	//----- nvinfo : EIATTR_MAXREG_COUNT
	.align		4
        /*001c*/ 	.byte	0x03, 0x1b
        /*001e*/ 	.short	0x00ff


	//----- nvinfo : EIATTR_MERCURY_ISA_VERSION
	.align		4
        /*0020*/ 	.byte	0x03, 0x5f
        /*0022*/ 	.short	0x0101


	//----- nvinfo : EIATTR_EXIT_INSTR_OFFSETS
	.align		4
        /*0024*/ 	.byte	0x04, 0x1c
        /*0026*/ 	.short	(.L_520 - .L_519)


	//   ....[0]....
.L_519:
        /*0028*/ 	.word	0x00000010


	//----- nvinfo : EIATTR_MAX_THREADS
	.align		4
.L_520:
        /*002c*/ 	.byte	0x04, 0x05
        /*002e*/ 	.short	(.L_522 - .L_521)
.L_521:
        /*0030*/ 	.word	0x00000100
        /*0034*/ 	.word	0x00000001
        /*0038*/ 	.word	0x00000001


	//----- nvinfo : EIATTR_CBANK_PARAM_SIZE
	.align		4
.L_522:
        /*003c*/ 	.byte	0x03, 0x19
        /*003e*/ 	.short	0x0428


	//----- nvinfo : EIATTR_PARAM_CBANK
	.align		4
        /*0040*/ 	.byte	0x04, 0x0a
        /*0042*/ 	.short	(.L_524 - .L_523)
	.align		4
.L_523:
        /*0044*/ 	.word	index@(.nv.constant0._ZN7cutlass13device_kernelIN5flash19enable_sm80_to_sm89INS1_16FlashAttnFwdSm80INS1_25CollectiveMainloopFwdSm80ILi8ELi1ELb1EN4cute5tupleIJNS5_1CILi128EEES8_S8_EEELi128ENS_10bfloat16_tEfNS_4arch4Sm80ELb1ELb0ELb0ELb0ELb0ELb0ELb1ELb0EEENS1_21CollectiveEpilogueFwdIS9_NS6_IJNS7_ILi1EEESF_SF_EEESA_SC_Li256ELb0ELb1ELb0ELb0EEENS1_30DynamicPersistentTileSchedulerILi256ELi256ELb0ELb1ELb0EEEEEEEEEvNT_6ParamsE)
        /*0048*/ 	.short	0x0210
        /*004a*/ 	.short	0x0428


	//----- nvinfo : EIATTR_SW_WAR
	.align		4
.L_524:
        /*004c*/ 	.byte	0x04, 0x36
        /*004e*/ 	.short	(.L_526 - .L_525)
.L_525:
        /*0050*/ 	.word	0x00000008
.L_526:


//--------------------- .nv.info._ZN7cutlass13device_kernelIN5flash19enable_sm80_to_sm89INS1_16FlashAttnFwdSm80INS1_25CollectiveMainloopFwdSm80ILi8ELi1ELb1EN4cute5tupleIJNS5_1CILi128EEES8_S8_EEELi128ENS_10bfloat16_tEfNS_4arch4Sm80ELb1ELb0ELb0ELb1ELb0ELb0ELb1ELb0EEENS1_21CollectiveEpilogueFwdIS9_NS6_IJNS7_ILi1EEESF_SF_EEESA_SC_Li256ELb1ELb1ELb0ELb0EEENS1_19SingleTileSchedulerILb1ELb0ELb1ELi128EEEEEEEEEvNT_6ParamsE --------------------------
	.section	.nv.info._ZN7cutlass13device_kernelIN5flash19enable_sm80_to_sm89INS1_16FlashAttnFwdSm80INS1_25CollectiveMainloopFwdSm80ILi8ELi1ELb1EN4cute5tupleIJNS5_1CILi128EEES8_S8_EEELi128ENS_10bfloat16_tEfNS_4arch4Sm80ELb1ELb0ELb0ELb1ELb0ELb0ELb1ELb0EEENS1_21CollectiveEpilogueFwdIS9_NS6_IJNS7_ILi1EEESF_SF_EEESA_SC_Li256ELb1ELb1ELb0ELb0EEENS1_19SingleTileSchedulerILb1ELb0ELb1ELi128EEEEEEEEEvNT_6ParamsE,"",@"SHT_CUDA_INFO"
	.sectionflags	@""
	.align	4


	//----- nvinfo : EIATTR_CUDA_API_VERSION
	.align		4
        /*0000*/ 	.byte	0x04, 0x37
        /*0002*/ 	.short	(.L_528 - .L_527)
.L_527:
        /*0004*/ 	.word	0x00000082


	//----- nvinfo : EIATTR_KPARAM_INFO
	.align		4
.L_528:
        /*0008*/ 	.byte	0x04, 0x17
        /*000a*/ 	.short	(.L_530 - .L_529)
.L_529:
        /*000c*/ 	.word	0x00000000
        /*0010*/ 	.short	0x0000
        /*0012*/ 	.short	0x0000
        /*0014*/ 	.byte	0x00, 0xf0, 0x61, 0x10


	//----- nvinfo : EIATTR_SPARSE_MMA_MASK
	.align		4
.L_530:
        /*0018*/ 	.byte	0x03, 0x50
        /*001a*/ 	.short	0x0000


	//----- nvinfo : EIATTR_MAXREG_COUNT
	.align		4
        /*001c*/ 	.byte	0x03, 0x1b
        /*001e*/ 	.short	0x00ff


	//----- nvinfo : EIATTR_MERCURY_ISA_VERSION
	.align		4
        /*0020*/ 	.byte	0x03, 0x5f
        /*0022*/ 	.short	0x0101


	//----- nvinfo : EIATTR_EXIT_INSTR_OFFSETS
	.align		4
        /*0024*/ 	.byte	0x04, 0x1c
        /*0026*/ 	.short	(.L_532 - .L_531)


	//   ....[0]....
.L_531:
        /*0028*/ 	.word	0x00000010


	//----- nvinfo : EIATTR_MAX_THREADS
	.align		4
.L_532:
        /*002c*/ 	.byte	0x04, 0x05
        /*002e*/ 	.short	(.L_534 - .L_533)
.L_533:
        /*0030*/ 	.word	0x00000100
        /*0034*/ 	.word	0x00000001
        /*0038*/ 	.word	0x00000001


	//----- nvinfo : EIATTR_CBANK_PARAM_SIZE
	.align		4
.L_534:
        /*003c*/ 	.byte	0x03, 0x19
        /*003e*/ 	.short	0x0418


	//----- nvinfo : EIATTR_PARAM_CBANK
	.align		4
        /*0040*/ 	.byte	0x04, 0x0a
        /*0042*/ 	.short	(.L_536 - .L_535)
	.align		4
.L_535:
        /*0044*/ 	.word	index@(.nv.constant0._ZN7cutlass13device_kernelIN5flash19enable_sm80_to_sm89INS1_16FlashAttnFwdSm80INS1_25CollectiveMainloopFwdSm80ILi8ELi1ELb1EN4cute5tupleIJNS5_1CILi128EEES8_S8_EEELi128ENS_10bfloat16_tEfNS_4arch4Sm80ELb1ELb0ELb0ELb1ELb0ELb0ELb1ELb0EEENS1_21CollectiveEpilogueFwdIS9_NS6_IJNS7_ILi1EEESF_SF_EEESA_SC_Li256ELb1ELb1ELb0ELb0EEENS1_19SingleTileSchedulerILb1ELb0ELb1ELi128EEEEEEEEEvNT_6ParamsE)
        /*0048*/ 	.short	0x0210
        /*004a*/ 	.short	0x0418


	//----- nvinfo : EIATTR_SW_WAR
	.align		4
.L_536:
        /*004c*/ 	.byte	0x04, 0x36
        /*004e*/ 	.short	(.L_538 - .L_537)
.L_537:
        /*0050*/ 	.word	0x00000008
.L_538:


//--------------------- .nv.info._ZN7cutlass13device_kernelIN5flash19enable_sm80_to_sm89INS1_16FlashAttnFwdSm80INS1_25CollectiveMainloopFwdSm80ILi8ELi1ELb1EN4cute5tupleIJNS5_1CILi128EEES8_S8_EEELi128ENS_10bfloat16_tEfNS_4arch4Sm80ELb1ELb0ELb0ELb1ELb0ELb1ELb1ELb0EEENS1_21CollectiveEpilogueFwdIS9_NS6_IJNS7_ILi1EEESF_SF_EEESA_SC_Li256ELb1ELb1ELb0ELb0EEENS1_19SingleTileSchedulerILb1ELb0ELb1ELi128EEEEEEEEEvNT_6ParamsE --------------------------
	.section	.nv.info._ZN7cutlass13device_kernelIN5flash19enable_sm80_to_sm89INS1_16FlashAttnFwdSm80INS1_25CollectiveMainloopFwdSm80ILi8ELi1ELb1EN4cute5tupleIJNS5_1CILi128EEES8_S8_EEELi128ENS_10bfloat16_tEfNS_4arch4Sm80ELb1ELb0ELb0ELb1ELb0ELb1ELb1ELb0EEENS1_21CollectiveEpilogueFwdIS9_NS6_IJNS7_ILi1EEESF_SF_EEESA_SC_Li256ELb1ELb1ELb0ELb0EEENS1_19SingleTileSchedulerILb1ELb0ELb1ELi128EEEEEEEEEvNT_6ParamsE,"",@"SHT_CUDA_INFO"
	.sectionflags	@""
	.align	4


	//----- nvinfo : EIATTR_CUDA_API_VERSION
	.align		4
        /*0000*/ 	.byte	0x04, 0x37
        /*0002*/ 	.short	(.L_540 - .L_539)
.L_539:
        /*0004*/ 	.word	0x00000082


	//----- nvinfo : EIATTR_KPARAM_INFO
	.align		4
.L_540:
        /*0008*/ 	.byte	0x04, 0x17
        /*000a*/ 	.short	(.L_542 - .L_541)
.L_541:
        /*000c*/ 	.word	0x00000000
        /*0010*/ 	.short	0x0000
        /*0012*/ 	.short	0x0000
        /*0014*/ 	.byte	0x00, 0xf0, 0x61, 0x10


	//----- nvinfo : EIATTR_SPARSE_MMA_MASK
	.align		4
.L_542:
        /*0018*/ 	.byte	0x03, 0x50
        /*001a*/ 	.short	0x0000


	//----- nvinfo : EIATTR_MAXREG_COUNT
	.align		4
        /*001c*/ 	.byte	0x03, 0x1b
        /*001e*/ 	.short	0x00ff


	//----- nvinfo : EIATTR_MERCURY_ISA_VERSION
	.align		4
        /*0020*/ 	.byte	0x03, 0x5f
        /*0022*/ 	.short	0x0101


	//----- nvinfo : EIATTR_EXIT_INSTR_OFFSETS
	.align		4
        /*0024*/ 	.byte	0x04, 0x1c
        /*0026*/ 	.short	(.L_544 - .L_543)


	//   ....[0]....
.L_543:
        /*0028*/ 	.word	0x00000010


	//----- nvinfo : EIATTR_MAX_THREADS
	.align		4
.L_544:
        /*002c*/ 	.byte	0x04, 0x05
        /*002e*/ 	.short	(.L_546 - .L_545)
.L_545:
        /*0030*/ 	.word	0x00000100
        /*0034*/ 	.word	0x00000001
        /*0038*/ 	.word	0x00000001


	//----- nvinfo : EIATTR_CBANK_PARAM_SIZE
	.align		4
.L_546:
        /*003c*/ 	.byte	0x03, 0x19
        /*003e*/ 	.short	0x0418


	//----- nvinfo : EIATTR_PARAM_CBANK
	.align		4
        /*0040*/ 	.byte	0x04, 0x0a
        /*0042*/ 	.short	(.L_548 - .L_547)
	.align		4
.L_547:
        /*0044*/ 	.word	index@(.nv.constant0._ZN7cutlass13device_kernelIN5flash19enable_sm80_to_sm89INS1_16FlashAttnFwdSm80INS1_25CollectiveMainloopFwdSm80ILi8ELi1ELb1EN4cute5tupleIJNS5_1CILi128EEES8_S8_EEELi128ENS_10bfloat16_tEfNS_4arch4Sm80ELb1ELb0ELb0ELb1ELb0ELb1ELb1ELb0EEENS1_21CollectiveEpilogueFwdIS9_NS6_IJNS7_ILi1EEESF_SF_EEESA_SC_Li256ELb1ELb1ELb0ELb0EEENS1_19SingleTileSchedulerILb1ELb0ELb1ELi128EEEEEEEEEvNT_6ParamsE)
        /*0048*/ 	.short	0x0210
        /*004a*/ 	.short	0x0418


	//----- nvinfo : EIATTR_SW_WAR
	.align		4
.L_548:
        /*004c*/ 	.byte	0x04, 0x36
        /*004e*/ 	.short	(.L_550 - .L_549)
.L_549:
        /*0050*/ 	.word	0x00000008
.L_550:


//--------------------- .nv.info._ZN7cutlass13device_kernelIN5flash19enable_sm80_to_sm89INS1_16FlashAttnFwdSm80INS1_25CollectiveMainloopFwdSm80ILi4ELi1ELb0EN4cute5tupleIJNS5_1CILi128EEENS7_ILi64EEES8_EEELi128ENS_10bfloat16_tEfNS_4arch4Sm80ELb0ELb0ELb0ELb0ELb0ELb0ELb1ELb0EEENS1_21CollectiveEpilogueFwdINS6_IJS8_S8_S9_EEENS6_IJNS7_ILi1EEESH_SH_EEESB_SD_Li128ELb0ELb1ELb0ELb0EEENS1_19SingleTileSchedulerILb0ELb0ELb1ELi128EEEEEEEEEvNT_6ParamsE --------------------------
	.section	.nv.info._ZN7cutlass13device_kernelIN5flash19enable_sm80_to_sm89INS1_16FlashAttnFwdSm80INS1_25CollectiveMainloopFwdSm80ILi4ELi1ELb0EN4cute5tupleIJNS5_1CILi128EEENS7_ILi64EEES8_EEELi128ENS_10bfloat16_tEfNS_4arch4Sm80ELb0ELb0ELb0ELb0ELb0ELb0ELb1ELb0EEENS1_21CollectiveEpilogueFwdINS6_IJS8_S8_S9_EEENS6_IJNS7_ILi1EEESH_SH_EEESB_SD_Li128ELb0ELb1ELb0ELb0EEENS1_19SingleTileSchedulerILb0ELb0ELb1ELi128EEEEEEEEEvNT_6ParamsE,"",@"SHT_CUDA_INFO"
	.sectionflags	@""
	.align	4


	//----- nvinfo : EIATTR_CUDA_API_VERSION
	.align		4
        /*0000*/ 	.byte	0x04, 0x37
        /*0002*/ 	.short	(.L_552 - .L_551)
.L_551:
        /*0004*/ 	.word	0x00000082


	//----- nvinfo : EIATTR_KPARAM_INFO
	.align		4
.L_552:
        /*0008*/ 	.byte	0x04, 0x17
        /*000a*/ 	.short	(.L_554 - .L_553)
.L_553:
        /*000c*/ 	.word	0x00000000
        /*0010*/ 	.short	0x0000
        /*0012*/ 	.short	0x0000
        /*0014*/ 	.byte	0x00, 0xf0, 0x61, 0x10


	//----- nvinfo : EIATTR_SPARSE_MMA_MASK
	.align		4
.L_554:
        /*0018*/ 	.byte	0x03, 0x50
        /*001a*/ 	.short	0x0000


	//----- nvinfo : EIATTR_MAXREG_COUNT
	.align		4
        /*001c*/ 	.byte	0x03, 0x1b
        /*001e*/ 	.short	0x00ff


	//----- nvinfo : EIATTR_MERCURY_ISA_VERSION
	.align		4
        /*0020*/ 	.byte	0x03, 0x5f
        /*0022*/ 	.short	0x0101


	//----- nvinfo : EIATTR_EXIT_INSTR_OFFSETS
	.align		4
        /*0024*/ 	.byte	0x04, 0x1c
        /*0026*/ 	.short	(.L_556 - .L_555)


	//   ....[0]....
.L_555:
        /*0028*/ 	.word	0x00000010


	//----- nvinfo : EIATTR_MAX_THREADS
	.align		4
.L_556:
        /*002c*/ 	.byte	0x04, 0x05
        /*002e*/ 	.short	(.L_558 - .L_557)
.L_557:
        /*0030*/ 	.word	0x00000080
        /*0034*/ 	.word	0x00000001
        /*0038*/ 	.word	0x00000001


	//----- nvinfo : EIATTR_CBANK_PARAM_SIZE
	.align		4
.L_558:
        /*003c*/ 	.byte	0x03, 0x19
        /*003e*/ 	.short	0x0418


	//----- nvinfo : EIATTR_PARAM_CBANK
	.align		4
        /*0040*/ 	.byte	0x04, 0x0a
        /*0042*/ 	.short	(.L_560 - .L_559)
	.align		4
.L_559:
        /*0044*/ 	.word	index@(.nv.constant0._ZN7cutlass13device_kernelIN5flash19enable_sm80_to_sm89INS1_16FlashAttnFwdSm80INS1_25CollectiveMainloopFwdSm80ILi4ELi1ELb0EN4cute5tupleIJNS5_1CILi128EEENS7_ILi64EEES8_EEELi128ENS_10bfloat16_tEfNS_4arch4Sm80ELb0ELb0ELb0ELb0ELb0ELb0ELb1ELb0EEENS1_21CollectiveEpilogueFwdINS6_IJS8_S8_S9_EEENS6_IJNS7_ILi1EEESH_SH_EEESB_SD_Li128ELb0ELb1ELb0ELb0EEENS1_19SingleTileSchedulerILb0ELb0ELb1ELi128EEEEEEEEEvNT_6ParamsE)
        /*0048*/ 	.short	0x0210
        /*004a*/ 	.short	0x0418


	//----- nvinfo : EIATTR_SW_WAR
	.align		4
.L_560:
        /*004c*/ 	.byte	0x04, 0x36
        /*004e*/ 	.short	(.L_562 - .L_561)
.L_561:
        /*0050*/ 	.word	0x00000008
.L_562:


//--------------------- .nv.info._ZN7cutlass13device_kernelIN5flash19enable_sm80_to_sm89INS1_16FlashAttnFwdSm80INS1_25CollectiveMainloopFwdSm80ILi4ELi1ELb0EN4cute5tupleIJNS5_1CILi128EEENS7_ILi64EEES8_EEELi128ENS_10bfloat16_tEfNS_4arch4Sm80ELb0ELb0ELb0ELb1ELb0ELb0ELb1ELb0EEENS1_21CollectiveEpilogueFwdINS6_IJS8_S8_S9_EEENS6_IJNS7_ILi1EEESH_SH_EEESB_SD_Li128ELb1ELb1ELb0ELb0EEENS1_19SingleTileSchedulerILb1ELb0ELb1ELi128EEEEEEEEEvNT_6ParamsE --------------------------
	.section	.nv.info._ZN7cutlass13device_kernelIN5flash19enable_sm80_to_sm89INS1_16FlashAttnFwdSm80INS1_25CollectiveMainloopFwdSm80ILi4ELi1ELb0EN4cute5tupleIJNS5_1CILi128EEENS7_ILi64EEES8_EEELi128ENS_10bfloat16_tEfNS_4arch4Sm80ELb0ELb0ELb0ELb1ELb0ELb0ELb1ELb0EEENS1_21CollectiveEpilogueFwdINS6_IJS8_S8_S9_EEENS6_IJNS7_ILi1EEESH_SH_EEESB_SD_Li128ELb1ELb1ELb0ELb0EEENS1_19SingleTileSchedulerILb1ELb0ELb1ELi128EEEEEEEEEvNT_6ParamsE,"",@"SHT_CUDA_INFO"
	.sectionflags	@""
	.align	4


	//----- nvinfo : EIATTR_CUDA_API_VERSION
	.align		4
        /*0000*/ 	.byte	0x04, 0x37
        /*0002*/ 	.short	(.L_564 - .L_563)
.L_563:
        /*0004*/ 	.word	0x00000082


	//----- nvinfo : EIATTR_KPARAM_INFO
	.align		4
.L_564:
        /*0008*/ 	.byte	0x04, 0x17
        /*000a*/ 	.short	(.L_566 - .L_565)
.L_565:
        /*000c*/ 	.word	0x00000000
        /*0010*/ 	.short	0x0000
        /*0012*/ 	.short	0x0000
        /*0014*/ 	.byte	0x00, 0xf0, 0x61, 0x10


	//----- nvinfo : EIATTR_SPARSE_MMA_MASK
	.align		4
.L_566:
        /*0018*/ 	.byte	0x03, 0x50
        /*001a*/ 	.short	0x0000


	//----- nvinfo : EIATTR_MAXREG_COUNT
	.align		4
        /*001c*/ 	.byte	0x03, 0x1b
        /*001e*/ 	.short	0x00ff


	//----- nvinfo : EIATTR_MERCURY_ISA_VERSION
	.align		4
        /*0020*/ 	.byte	0x03, 0x5f
        /*0022*/ 	.short	0x0101


	//----- nvinfo : EIATTR_EXIT_INSTR_OFFSETS
	.align		4
        /*0024*/ 	.byte	0x04, 0x1c
        /*0026*/ 	.short	(.L_568 - .L_567)


	//   ....[0]....
.L_567:
        /*0028*/ 	.word	0x00000010


	//----- nvinfo : EIATTR_MAX_THREADS
	.align		4
.L_568:
        /*002c*/ 	.byte	0x04, 0x05
        /*002e*/ 	.short	(.L_570 - .L_569)
.L_569:
        /*0030*/ 	.word	0x00000080
        /*0034*/ 	.word	0x00000001
        /*0038*/ 	.word	0x00000001


	//----- nvinfo : EIATTR_CBANK_PARAM_SIZE
	.align		4
.L_570:
        /*003c*/ 	.byte	0x03, 0x19
        /*003e*/ 	.short	0x0418


	//----- nvinfo : EIATTR_PARAM_CBANK
	.align		4
        /*0040*/ 	.byte	0x04, 0x0a
        /*0042*/ 	.short	(.L_572 - .L_571)
	.align		4
.L_571:
        /*0044*/ 	.word	index@(.nv.constant0._ZN7cutlass13device_kernelIN5flash19enable_sm80_to_sm89INS1_16FlashAttnFwdSm80INS1_25CollectiveMainloopFwdSm80ILi4ELi1ELb0EN4cute5tupleIJNS5_1CILi128EEENS7_ILi64EEES8_EEELi128ENS_10bfloat16_tEfNS_4arch4Sm80ELb0ELb0ELb0ELb1ELb0ELb0ELb1ELb0EEENS1_21CollectiveEpilogueFwdINS6_IJS8_S8_S9_EEENS6_IJNS7_ILi1EEESH_SH_EEESB_SD_Li128ELb1ELb1ELb0ELb0EEENS1_19SingleTileSchedulerILb1ELb0ELb1ELi128EEEEEEEEEvNT_6ParamsE)
        /*0048*/ 	.short	0x0210
        /*004a*/ 	.short	0x0418


	//----- nvinfo : EIATTR_SW_WAR
	.align		4
.L_572:
        /*004c*/ 	.byte	0x04, 0x36
        /*004e*/ 	.short	(.L_574 - .L_573)
.L_573:
        /*0050*/ 	.word	0x00000008
.L_574:


//--------------------- .nv.info._ZN7cutlass13device_kernelIN5flash19enable_sm80_to_sm89INS1_16FlashAttnFwdSm80INS1_25CollectiveMainloopFwdSm80ILi4ELi1ELb0EN4cute5tupleIJNS5_1CILi128EEENS7_ILi64EEES8_EEELi128ENS_10bfloat16_tEfNS_4arch4Sm80ELb0ELb0ELb0ELb1ELb0ELb1ELb1ELb0EEENS1_21CollectiveEpilogueFwdINS6_IJS8_S8_S9_EEENS6_IJNS7_ILi1EEESH_SH_EEESB_SD_Li128ELb1ELb1ELb0ELb0EEENS1_19SingleTileSchedulerILb1ELb0ELb1ELi128EEEEEEEEEvNT_6ParamsE --------------------------
	.section	.nv.info._ZN7cutlass13device_kernelIN5flash19enable_sm80_to_sm89INS1_16FlashAttnFwdSm80INS1_25CollectiveMainloopFwdSm80ILi4ELi1ELb0EN4cute5tupleIJNS5_1CILi128EEENS7_ILi64EEES8_EEELi128ENS_10bfloat16_tEfNS_4arch4Sm80ELb0ELb0ELb0ELb1ELb0ELb1ELb1ELb0EEENS1_21CollectiveEpilogueFwdINS6_IJS8_S8_S9_EEENS6_IJNS7_ILi1EEESH_SH_EEESB_SD_Li128ELb1ELb1ELb0ELb0EEENS1_19SingleTileSchedulerILb1ELb0ELb1ELi128EEEEEEEEEvNT_6ParamsE,"",@"SHT_CUDA_INFO"
	.sectionflags	@""
	.align	4


	//----- nvinfo : EIATTR_CUDA_API_VERSION
	.align		4
        /*0000*/ 	.byte	0x04, 0x37
        /*0002*/ 	.short	(.L_576 - .L_575)
.L_575:
        /*0004*/ 	.word	0x00000082


	//----- nvinfo : EIATTR_KPARAM_INFO
	.align		4
.L_576:
        /*0008*/ 	.byte	0x04, 0x17
        /*000a*/ 	.short	(.L_578 - .L_577)
.L_577:
        /*000c*/ 	.word	0x00000000
        /*0010*/ 	.short	0x0000
        /*0012*/ 	.short	0x0000
        /*0014*/ 	.byte	0x00, 0xf0, 0x61, 0x10


	//----- nvinfo : EIATTR_SPARSE_MMA_MASK
	.align		4
.L_578:
        /*0018*/ 	.byte	0x03, 0x50
        /*001a*/ 	.short	0x0000


	//----- nvinfo : EIATTR_MAXREG_COUNT
	.align		4
        /*001c*/ 	.byte	0x03, 0x1b
        /*001e*/ 	.short	0x00ff


	//----- nvinfo : EIATTR_MERCURY_ISA_VERSION
	.align		4
        /*0020*/ 	.byte	0x03, 0x5f
        /*0022*/ 	.short	0x0101


	//----- nvinfo : EIATTR_EXIT_INSTR_OFFSETS
	.align		4
        /*0024*/ 	.byte	0x04, 0x1c
        /*0026*/ 	.short	(.L_580 - .L_579)


	//   ....[0]....
.L_579:
        /*0028*/ 	.word	0x00000010


	//----- nvinfo : EIATTR_MAX_THREADS
	.align		4
.L_580:
        /*002c*/ 	.byte	0x04, 0x05
        /*002e*/ 	.short	(.L_582 - .L_581)
.L_581:
        /*0030*/ 	.word	0x00000080
        /*0034*/ 	.word	0x00000001
        /*0038*/ 	.word	0x00000001


	//----- nvinfo : EIATTR_CBANK_PARAM_SIZE
	.align		4
.L_582:
        /*003c*/ 	.byte	0x03, 0x19
        /*003e*/ 	.short	0x0418


	//----- nvinfo : EIATTR_PARAM_CBANK
	.align		4
        /*0040*/ 	.byte	0x04, 0x0a
        /*0042*/ 	.short	(.L_584 - .L_583)
	.align		4
.L_583:
        /*0044*/ 	.word	index@(.nv.constant0._ZN7cutlass13device_kernelIN5flash19enable_sm80_to_sm89INS1_16FlashAttnFwdSm80INS1_25CollectiveMainloopFwdSm80ILi4ELi1ELb0EN4cute5tupleIJNS5_1CILi128EEENS7_ILi64EEES8_EEELi128ENS_10bfloat16_tEfNS_4arch4Sm80ELb0ELb0ELb0ELb1ELb0ELb1ELb1ELb0EEENS1_21CollectiveEpilogueFwdINS6_IJS8_S8_S9_EEENS6_IJNS7_ILi1EEESH_SH_EEESB_SD_Li128ELb1ELb1ELb0ELb0EEENS1_19SingleTileSchedulerILb1ELb0ELb1ELi128EEEEEEEEEvNT_6ParamsE)
        /*0048*/ 	.short	0x0210
        /*004a*/ 	.short	0x0418


	//----- nvinfo : EIATTR_SW_WAR
	.align		4
.L_584:
        /*004c*/ 	.byte	0x04, 0x36
        /*004e*/ 	.short	(.L_586 - .L_585)
.L_585:
        /*0050*/ 	.word	0x00000008
.L_586:


//--------------------- .nv.info._ZN7cutlass13device_kernelIN5flash19enable_sm80_to_sm89INS1_16FlashAttnFwdSm80INS1_25CollectiveMainloopFwdSm80ILi4ELi1ELb0EN4cute5tupleIJNS5_1CILi128EEENS7_ILi48EEES8_EEELi128ENS_10bfloat16_tEfNS_4arch4Sm80ELb0ELb1ELb0ELb0ELb0ELb0ELb1ELb0EEENS1_21CollectiveEpilogueFwdINS6_IJS8_S8_S9_EEENS6_IJNS7_ILi1EEESH_SH_EEESB_SD_Li128ELb0ELb1ELb0ELb0EEENS1_19SingleTileSchedulerILb0ELb0ELb1ELi128EEEEEEEEEvNT_6ParamsE --------------------------
	.section	.nv.info._ZN7cutlass13device_kernelIN5flash19enable_sm80_to_sm89INS1_16FlashAttnFwdSm80INS1_25CollectiveMainloopFwdSm80ILi4ELi1ELb0EN4cute5tupleIJNS5_1CILi128EEENS7_ILi48EEES8_EEELi128ENS_10bfloat16_tEfNS_4arch4Sm80ELb0ELb1ELb0ELb0ELb0ELb0ELb1ELb0EEENS1_21CollectiveEpilogueFwdINS6_IJS8_S8_S9_EEENS6_IJNS7_ILi1EEESH_SH_EEESB_SD_Li128ELb0ELb1ELb0ELb0EEENS1_19SingleTileSchedulerILb0ELb0ELb1ELi128EEEEEEEEEvNT_6ParamsE,"",@"SHT_CUDA_INFO"
	.sectionflags	@""
	.align	4


	//----- nvinfo : EIATTR_CUDA_API_VERSION
	.align		4
        /*0000*/ 	.byte	0x04, 0x37
        /*0002*/ 	.short	(.L_588 - .L_587)
.L_587:
        /*0004*/ 	.word	0x00000082


	//----- nvinfo : EIATTR_KPARAM_INFO
	.align		4
.L_588:
        /*0008*/ 	.byte	0x04, 0x17
        /*000a*/ 	.short	(.L_590 - .L_589)
.L_589:
        /*000c*/ 	.word	0x00000000
        /*0010*/ 	.short	0x0000
        /*0012*/ 	.short	0x0000
        /*0014*/ 	.byte	0x00, 0xf0, 0x61, 0x10


	//----- nvinfo : EIATTR_SPARSE_MMA_MASK
	.align		4
.L_590:
        /*0018*/ 	.byte	0x03, 0x50
        /*001a*/ 	.short	0x0000


	//----- nvinfo : EIATTR_MAXREG_COUNT
	.align		4
        /*001c*/ 	.byte	0x03, 0x1b
        /*001e*/ 	.short	0x00ff


	//----- nvinfo : EIATTR_MERCURY_ISA_VERSION
	.align		4
        /*0020*/ 	.byte	0x03, 0x5f
        /*0022*/ 	.short	0x0101


	//----- nvinfo : EIATTR_EXIT_INSTR_OFFSETS
	.align		4
        /*0024*/ 	.byte	0x04, 0x1c
        /*0026*/ 	.short	(.L_592 - .L_591)


	//   ....[0]....
.L_591:
        /*0028*/ 	.word	0x00000010


	//----- nvinfo : EIATTR_MAX_THREADS
	.align		4
.L_592:
        /*002c*/ 	.byte	0x04, 0x05
        /*002e*/ 	.short	(.L_594 - .L_593)
.L_593:
        /*0030*/ 	.word	0x00000080
        /*0034*/ 	.word	0x00000001
        /*0038*/ 	.word	0x00000001


	//----- nvinfo : EIATTR_CBANK_PARAM_SIZE
	.align		4
.L_594:
        /*003c*/ 	.byte	0x03, 0x19
        /*003e*/ 	.short	0x0418


	//----- nvinfo : EIATTR_PARAM_CBANK
	.align		4
        /*0040*/ 	.byte	0x04, 0x0a
        /*0042*/ 	.short	(.L_596 - .L_595)
	.align		4
.L_595:
        /*0044*/ 	.word	index@(.nv.constant0._ZN7cutlass13device_kernelIN5flash19enable_sm80_to_sm89INS1_16FlashAttnFwdSm80INS1_25CollectiveMainloopFwdSm80ILi4ELi1ELb0EN4cute5tupleIJNS5_1CILi128EEENS7_ILi48EEES8_EEELi128ENS_10bfloat16_tEfNS_4arch4Sm80ELb0ELb1ELb0ELb0ELb0ELb0ELb1ELb0EEENS1_21CollectiveEpilogueFwdINS6_IJS8_S8_S9_EEENS6_IJNS7_ILi1EEESH_SH_EEESB_SD_Li128ELb0ELb1ELb0ELb0EEENS1_19SingleTileSchedulerILb0ELb0ELb1ELi128EEEEEEEEEvNT_6ParamsE)
        /*0048*/ 	.short	0x0210
        /*004a*/ 	.short	0x0418


	//----- nvinfo : EIATTR_SW_WAR
	.align		4
.L_596:
        /*004c*/ 	.byte	0x04, 0x36
        /*004e*/ 	.short	(.L_598 - .L_597)
.L_597:
        /*0050*/ 	.word	0x00000008
.L_598:


//--------------------- .nv.info._ZN7cutlass13device_kernelIN5flash19enable_sm80_to_sm89INS1_16FlashAttnFwdSm80INS1_25CollectiveMainloopFwdSm80ILi4ELi1ELb0EN4cute5tupleIJNS5_1CILi128EEENS7_ILi48EEES8_EEELi128ENS_10bfloat16_tEfNS_4arch4Sm80ELb0ELb1ELb0ELb1ELb0ELb0ELb1ELb0EEENS1_21CollectiveEpilogueFwdINS6_IJS8_S8_S9_EEENS6_IJNS7_ILi1EEESH_SH_EEESB_SD_Li128ELb1ELb1ELb0ELb0EEENS1_19SingleTileSchedulerILb1ELb0ELb1ELi128EEEEEEEEEvNT_6ParamsE --------------------------
	.section	.nv.info._ZN7cutlass13device_kernelIN5flash19enable_sm80_to_sm89INS1_16FlashAttnFwdSm80INS1_25CollectiveMainloopFwdSm80ILi4ELi1ELb0EN4cute5tupleIJNS5_1CILi128EEENS7_ILi48EEES8_EEELi128ENS_10bfloat16_tEfNS_4arch4Sm80ELb0ELb1ELb0ELb1ELb0ELb0ELb1ELb0EEENS1_21CollectiveEpilogueFwdINS6_IJS8_S8_S9_EEENS6_IJNS7_ILi1EEESH_SH_EEESB_SD_Li128ELb1ELb1ELb0ELb0EEENS1_19SingleTileSchedulerILb1ELb0ELb1ELi128EEEEEEEEEvNT_6ParamsE,"",@"SHT_CUDA_INFO"
	.sectionflags	@""
	.align	4


	//----- nvinfo : EIATTR_CUDA_API_VERSION
	.align		4
        /*0000*/ 	.byte	0x04, 0x37
        /*0002*/ 	.short	(.L_600 - .L_599)
.L_599:
        /*0004*/ 	.word	0x00000082


	//----- nvinfo : EIATTR_KPARAM_INFO
	.align		4
.L_600:
        /*0008*/ 	.byte	0x04, 0x17
        /*000a*/ 	.short	(.L_602 - .L_601)
.L_601:
        /*000c*/ 	.word	0x00000000
        /*0010*/ 	.short	0x0000
        /*0012*/ 	.short	0x0000
        /*0014*/ 	.byte	0x00, 0xf0, 0x61, 0x10


	//----- nvinfo : EIATTR_SPARSE_MMA_MASK
	.align		4
.L_602:
        /*0018*/ 	.byte	0x03, 0x50
        /*001a*/ 	.short	0x0000


	//----- nvinfo : EIATTR_MAXREG_COUNT
	.align		4
        /*001c*/ 	.byte	0x03, 0x1b
        /*001e*/ 	.short	0x00ff


	//----- nvinfo : EIATTR_MERCURY_ISA_VERSION
	.align		4
        /*0020*/ 	.byte	0x03, 0x5f
        /*0022*/ 	.short	0x0101


	//----- nvinfo : EIATTR_EXIT_INSTR_OFFSETS
	.align		4
        /*0024*/ 	.byte	0x04, 0x1c
        /*0026*/ 	.short	(.L_604 - .L_603)


	//   ....[0]....
.L_603:
        /*0028*/ 	.word	0x00000010


	//----- nvinfo : EIATTR_MAX_THREADS
	.align		4
.L_604:
        /*002c*/ 	.byte	0x04, 0x05
        /*002e*/ 	.short	(.L_606 - .L_605)
.L_605:
        /*0030*/ 	.word	0x00000080
        /*0034*/ 	.word	0x00000001
        /*0038*/ 	.word	0x00000001


	//----- nvinfo : EIATTR_CBANK_PARAM_SIZE
	.align		4
.L_606:
        /*003c*/ 	.byte	0x03, 0x19
        /*003e*/ 	.short	0x0418


	//----- nvinfo : EIATTR_PARAM_CBANK
	.align		4
        /*0040*/ 	.byte	0x04, 0x0a
        /*0042*/ 	.short	(.L_608 - .L_607)
	.align		4
.L_607:
        /*0044*/ 	.word	index@(.nv.constant0._ZN7cutlass13device_kernelIN5flash19enable_sm80_to_sm89INS1_16FlashAttnFwdSm80INS1_25CollectiveMainloopFwdSm80ILi4ELi1ELb0EN4cute5tupleIJNS5_1CILi128EEENS7_ILi48EEES8_EEELi128ENS_10bfloat16_tEfNS_4arch4Sm80ELb0ELb1ELb0ELb1ELb0ELb0ELb1ELb0EEENS1_21CollectiveEpilogueFwdINS6_IJS8_S8_S9_EEENS6_IJNS7_ILi1EEESH_SH_EEESB_SD_Li128ELb1ELb1ELb0ELb0EEENS1_19SingleTileSchedulerILb1ELb0ELb1ELi128EEEEEEEEEvNT_6ParamsE)
        /*0048*/ 	.short	0x0210
        /*004a*/ 	.short	0x0418


	//----- nvinfo : EIATTR_SW_WAR
	.align		4
.L_608:
        /*004c*/ 	.byte	0x04, 0x36
        /*004e*/ 	.short	(.L_610 - .L_609)
.L_609:
        /*0050*/ 	.word	0x00000008
.L_610:


//--------------------- .nv.info._ZN7cutlass13device_kernelIN5flash19enable_sm80_to_sm89INS1_16FlashAttnFwdSm80INS1_25CollectiveMainloopFwdSm80ILi4ELi1ELb0EN4cute5tupleIJNS5_1CILi128EEENS7_ILi48EEES8_EEELi128ENS_10bfloat16_tEfNS_4arch4Sm80ELb0ELb1ELb0ELb1ELb0ELb1ELb1ELb0EEENS1_21CollectiveEpilogueFwdINS6_IJS8_S8_S9_EEENS6_IJNS7_ILi1EEESH_SH_EEESB_SD_Li128ELb1ELb1ELb0ELb0EEENS1_19SingleTileSchedulerILb1ELb0ELb1ELi128EEEEEEEEEvNT_6ParamsE --------------------------
	.section	.nv.info._ZN7cutlass13device_kernelIN5flash19enable_sm80_to_sm89INS1_16FlashAttnFwdSm80INS1_25CollectiveMainloopFwdSm80ILi4ELi1ELb0EN4cute5tupleIJNS5_1CILi128EEENS7_ILi48EEES8_EEELi128ENS_10bfloat16_tEfNS_4arch4Sm80ELb0ELb1ELb0ELb1ELb0ELb1ELb1ELb0EEENS1_21CollectiveEpilogueFwdINS6_IJS8_S8_S9_EEENS6_IJNS7_ILi1EEESH_SH_EEESB_SD_Li128ELb1ELb1ELb0ELb0EEENS1_19SingleTileSchedulerILb1ELb0ELb1ELi128EEEEEEEEEvNT_6ParamsE,"",@"SHT_CUDA_INFO"
	.sectionflags	@""
	.align	4


	//----- nvinfo : EIATTR_CUDA_API_VERSION
	.align		4
        /*0000*/ 	.byte	0x04, 0x37
        /*0002*/ 	.short	(.L_612 - .L_611)
.L_611:
        /*0004*/ 	.word	0x00000082


	//----- nvinfo : EIATTR_KPARAM_INFO
	.align		4
.L_612:
        /*0008*/ 	.byte	0x04, 0x17
        /*000a*/ 	.short	(.L_614 - .L_613)
.L_613:
        /*000c*/ 	.word	0x00000000
        /*0010*/ 	.short	0x0000
        /*0012*/ 	.short	0x0000
        /*0014*/ 	.byte	0x00, 0xf0, 0x61, 0x10


	//----- nvinfo : EIATTR_SPARSE_MMA_MASK
	.align		4
.L_614:
        /*0018*/ 	.byte	0x03, 0x50
        /*001a*/ 	.short	0x0000


	//----- nvinfo : EIATTR_MAXREG_COUNT
	.align		4
        /*001c*/ 	.byte	0x03, 0x1b
        /*001e*/ 	.short	0x00ff


	//----- nvinfo : EIATTR_MERCURY_ISA_VERSION
	.align		4
        /*0020*/ 	.byte	0x03, 0x5f
        /*0022*/ 	.short	0x0101


	//----- nvinfo : EIATTR_EXIT_INSTR_OFFSETS
	.align		4
        /*0024*/ 	.byte	0x04, 0x1c
        /*0026*/ 	.short	(.L_616 - .L_615)


	//   ....[0]....
.L_615:
        /*0028*/ 	.word	0x00000010


	//----- nvinfo : EIATTR_MAX_THREADS
	.align		4
.L_616:
        /*002c*/ 	.byte	0x04, 0x05
        /*002e*/ 	.short	(.L_618 - .L_617)
.L_617:
        /*0030*/ 	.word	0x00000080
        /*0034*/ 	.word	0x00000001
        /*0038*/ 	.word	0x00000001


	//----- nvinfo : EIATTR_CBANK_PARAM_SIZE
	.align		4
.L_618:
        /*003c*/ 	.byte	0x03, 0x19
        /*003e*/ 	.short	0x0418


	//----- nvinfo : EIATTR_PARAM_CBANK
	.align		4
        /*0040*/ 	.byte	0x04, 0x0a
        /*0042*/ 	.short	(.L_620 - .L_619)
	.align		4
.L_619:
        /*0044*/ 	.word	index@(.nv.constant0._ZN7cutlass13device_kernelIN5flash19enable_sm80_to_sm89INS1_16FlashAttnFwdSm80INS1_25CollectiveMainloopFwdSm80ILi4ELi1ELb0EN4cute5tupleIJNS5_1CILi128EEENS7_ILi48EEES8_EEELi128ENS_10bfloat16_tEfNS_4arch4Sm80ELb0ELb1ELb0ELb1ELb0ELb1ELb1ELb0EEENS1_21CollectiveEpilogueFwdINS6_IJS8_S8_S9_EEENS6_IJNS7_ILi1EEESH_SH_EEESB_SD_Li128ELb1ELb1ELb0ELb0EEENS1_19SingleTileSchedulerILb1ELb0ELb1ELi128EEEEEEEEEvNT_6ParamsE)
        /*0048*/ 	.short	0x0210
        /*004a*/ 	.short	0x0418


	//----- nvinfo : EIATTR_SW_WAR
	.align		4
.L_620:
        /*004c*/ 	.byte	0x04, 0x36
        /*004e*/ 	.short	(.L_622 - .L_621)
.L_621:
        /*0050*/ 	.word	0x00000008
.L_622:


//--------------------- .nv.info._ZN7cutlass13device_kernelIN5flash19enable_sm80_to_sm89INS1_16FlashAttnFwdSm80INS1_25CollectiveMainloopFwdSm80ILi4ELi1ELb0EN4cute5tupleIJNS5_1CILi128EEENS7_ILi64EEES8_EEELi128ENS_10bfloat16_tEfNS_4arch4Sm80ELb1ELb0ELb0ELb0ELb0ELb0ELb1ELb0EEENS1_21CollectiveEpilogueFwdINS6_IJS8_S8_S9_EEENS6_IJNS7_ILi1EEESH_SH_EEESB_SD_Li128ELb0ELb1ELb0ELb0EEENS1_30DynamicPersistentTileSchedulerILi128ELi128ELb0ELb1ELb0EEEEEEEEEvNT_6ParamsE --------------------------
	.section	.nv.info._ZN7cutlass13device_kernelIN5flash19enable_sm80_to_sm89INS1_16FlashAttnFwdSm80INS1_25CollectiveMainloopFwdSm80ILi4ELi1ELb0EN4cute5tupleIJNS5_1CILi128EEENS7_ILi64EEES8_EEELi128ENS_10bfloat16_tEfNS_4arch4Sm80ELb1ELb0ELb0ELb0ELb0ELb0ELb1ELb0EEENS1_21CollectiveEpilogueFwdINS6_IJS8_S8_S9_EEENS6_IJNS7_ILi1EEESH_SH_EEESB_SD_Li128ELb0ELb1ELb0ELb0EEENS1_30DynamicPersistentTileSchedulerILi128ELi128ELb0ELb1ELb0EEEEEEEEEvNT_6ParamsE,"",@"SHT_CUDA_INFO"
	.sectionflags	@""
	.align	4


	//----- nvinfo : EIATTR_CUDA_API_VERSION
	.align		4
        /*0000*/ 	.byte	0x04, 0x37
        /*0002*/ 	.short	(.L_624 - .L_623)
.L_623:
        /*0004*/ 	.word	0x00000082


	//----- nvinfo : EIATTR_KPARAM_INFO
	.align		4
.L_624:
        /*0008*/ 	.byte	0x04, 0x17
        /*000a*/ 	.short	(.L_626 - .L_625)
.L_625:
        /*000c*/ 	.word	0x00000000
        /*0010*/ 	.short	0x0000
        /*0012*/ 	.short	0x0000
        /*0014*/ 	.byte	0x00, 0xf0, 0xa1, 0x10


	//----- nvinfo : EIATTR_SPARSE_MMA_MASK
	.align		4
.L_626:
        /*0018*/ 	.byte	0x03, 0x50
        /*001a*/ 	.short	0x0000


	//----- nvinfo : EIATTR_MAXREG_COUNT
	.align		4
        /*001c*/ 	.byte	0x03, 0x1b
        /*001e*/ 	.short	0x00ff


	//----- nvinfo : EIATTR_MERCURY_ISA_VERSION
	.align		4
        /*0020*/ 	.byte	0x03, 0x5f
        /*0022*/ 	.short	0x0101


	//----- nvinfo : EIATTR_EXIT_INSTR_OFFSETS
	.align		4
        /*0024*/ 	.byte	0x04, 0x1c
        /*0026*/ 	.short	(.L_628 - .L_627)


	//   ....[0]....
.L_627:
        /*0028*/ 	.word	0x00000010


	//----- nvinfo : EIATTR_MAX_THREADS
	.align		4
.L_628:
        /*002c*/ 	.byte	0x04, 0x05
        /*002e*/ 	.short	(.L_630 - .L_629)
.L_629:
        /*0030*/ 	.word	0x00000080
        /*0034*/ 	.word	0x00000001
        /*0038*/ 	.word	0x00000001


	//----- nvinfo : EIATTR_CBANK_PARAM_SIZE
	.align		4
.L_630:
        /*003c*/ 	.byte	0x03, 0x19
        /*003e*/ 	.short	0x0428


	//----- nvinfo : EIATTR_PARAM_CBANK
	.align		4
        /*0040*/ 	.byte	0x04, 0x0a
        /*0042*/ 	.short	(.L_632 - .L_631)
	.align		4
.L_631:
        /*0044*/ 	.word	index@(.nv.constant0._ZN7cutlass13device_kernelIN5flash19enable_sm80_to_sm89INS1_16FlashAttnFwdSm80INS1_25CollectiveMainloopFwdSm80ILi4ELi1ELb0EN4cute5tupleIJNS5_1CILi128EEENS7_ILi64EEES8_EEELi128ENS_10bfloat16_tEfNS_4arch4Sm80ELb1ELb0ELb0ELb0ELb0ELb0ELb1ELb0EEENS1_21CollectiveEpilogueFwdINS6_IJS8_S8_S9_EEENS6_IJNS7_ILi1EEESH_SH_EEESB_SD_Li128ELb0ELb1ELb0ELb0EEENS1_30DynamicPersistentTileSchedulerILi128ELi128ELb0ELb1ELb0EEEEEEEEEvNT_6ParamsE)
        /*0048*/ 	.short	0x0210
        /*004a*/ 	.short	0x0428


	//----- nvinfo : EIATTR_SW_WAR
	.align		4
.L_632:
        /*004c*/ 	.byte	0x04, 0x36
        /*004e*/ 	.short	(.L_634 - .L_633)
.L_633:
        /*0050*/ 	.word	0x00000008
.L_634:


//--------------------- .nv.info._ZN7cutlass13device_kernelIN5flash19enable_sm80_to_sm89INS1_16FlashAttnFwdSm80INS1_25CollectiveMainloopFwdSm80ILi4ELi1ELb0EN4cute5tupleIJNS5_1CILi128EEENS7_ILi64EEES8_EEELi128ENS_10bfloat16_tEfNS_4arch4Sm80ELb1ELb0ELb0ELb1ELb0ELb0ELb1ELb0EEENS1_21CollectiveEpilogueFwdINS6_IJS8_S8_S9_EEENS6_IJNS7_ILi1EEESH_SH_EEESB_SD_Li128ELb1ELb1ELb0ELb0EEENS1_19SingleTileSchedulerILb1ELb0ELb1ELi128EEEEEEEEEvNT_6ParamsE --------------------------
	.section	.nv.info._ZN7cutlass13device_kernelIN5flash19enable_sm80_to_sm89INS1_16FlashAttnFwdSm80INS1_25CollectiveMainloopFwdSm80ILi4ELi1ELb0EN4cute5tupleIJNS5_1CILi128EEENS7_ILi64EEES8_EEELi128ENS_10bfloat16_tEfNS_4arch4Sm80ELb1ELb0ELb0ELb1ELb0ELb0ELb1ELb0EEENS1_21CollectiveEpilogueFwdINS6_IJS8_S8_S9_EEENS6_IJNS7_ILi1EEESH_SH_EEESB_SD_Li128ELb1ELb1ELb0ELb0EEENS1_19SingleTileSchedulerILb1ELb0ELb1ELi128EEEEEEEEEvNT_6ParamsE,"",@"SHT_CUDA_INFO"
	.sectionflags	@""
	.align	4


	//----- nvinfo : EIATTR_CUDA_API_VERSION
	.align		4
        /*0000*/ 	.byte	0x04, 0x37
        /*0002*/ 	.short	(.L_636 - .L_635)
.L_635:
        /*0004*/ 	.word	0x00000082


	//----- nvinfo : EIATTR_KPARAM_INFO
	.align		4
.L_636:
        /*0008*/ 	.byte	0x04, 0x17
        /*000a*/ 	.short	(.L_638 - .L_637)
.L_637:
        /*000c*/ 	.word	0x00000000
        /*0010*/ 	.short	0x0000
        /*0012*/ 	.short	0x0000
        /*0014*/ 	.byte	0x00, 0xf0, 0x61, 0x10


	//----- nvinfo : EIATTR_SPARSE_MMA_MASK
	.align		4
.L_638:
        /*0018*/ 	.byte	0x03, 0x50
        /*001a*/ 	.short	0x0000


	//----- nvinfo : EIATTR_MAXREG_COUNT
	.align		4
        /*001c*/ 	.byte	0x03, 0x1b
        /*001e*/ 	.short	0x00ff


	//----- nvinfo : EIATTR_MERCURY_ISA_VERSION
	.align		4
        /*0020*/ 	.byte	0x03, 0x5f
        /*0022*/ 	.short	0x0101


	//----- nvinfo : EIATTR_EXIT_INSTR_OFFSETS
	.align		4
        /*0024*/ 	.byte	0x04, 0x1c
        /*0026*/ 	.short	(.L_640 - .L_639)


	//   ....[0]....
.L_639:
        /*0028*/ 	.word	0x00000010


	//----- nvinfo : EIATTR_MAX_THREADS
	.align		4
.L_640:
        /*002c*/ 	.byte	0x04, 0x05
        /*002e*/ 	.short	(.L_642 - .L_641)
.L_641:
        /*0030*/ 	.word	0x00000080
        /*0034*/ 	.word	0x00000001
        /*0038*/ 	.word	0x00000001


	//----- nvinfo : EIATTR_CBANK_PARAM_SIZE
	.align		4
.L_642:
        /*003c*/ 	.byte	0x03, 0x19
        /*003e*/ 	.short	0x0418


	//----- nvinfo : EIATTR_PARAM_CBANK
	.align		4
        /*0040*/ 	.byte	0x04, 0x0a
        /*0042*/ 	.short	(.L_644 - .L_643)
	.align		4
.L_643:
        /*0044*/ 	.word	index@(.nv.constant0._ZN7cutlass13device_kernelIN5flash19enable_sm80_to_sm89INS1_16FlashAttnFwdSm80INS1_25CollectiveMainloopFwdSm80ILi4ELi1ELb0EN4cute5tupleIJNS5_1CILi128EEENS7_ILi64EEES8_EEELi128ENS_10bfloat16_tEfNS_4arch4Sm80ELb1ELb0ELb0ELb1ELb0ELb0ELb1ELb0EEENS1_21CollectiveEpilogueFwdINS6_IJS8_S8_S9_EEENS6_IJNS7_ILi1EEESH_SH_EEESB_SD_Li128ELb1ELb1ELb0ELb0EEENS1_19SingleTileSchedulerILb1ELb0ELb1ELi128EEEEEEEEEvNT_6ParamsE)
        /*0048*/ 	.short	0x0210
        /*004a*/ 	.short	0x0418


	//----- nvinfo : EIATTR_SW_WAR
	.align		4
.L_644:
        /*004c*/ 	.byte	0x04, 0x36
        /*004e*/ 	.short	(.L_646 - .L_645)
.L_645:
        /*0050*/ 	.word	0x00000008
.L_646:


//--------------------- .nv.info._ZN7cutlass13device_kernelIN5flash19enable_sm80_to_sm89INS1_16FlashAttnFwdSm80INS1_25CollectiveMainloopFwdSm80ILi4ELi1ELb0EN4cute5tupleIJNS5_1CILi128EEENS7_ILi64EEES8_EEELi128ENS_10bfloat16_tEfNS_4arch4Sm80ELb1ELb0ELb0ELb1ELb0ELb1ELb1ELb0EEENS1_21CollectiveEpilogueFwdINS6_IJS8_S8_S9_EEENS6_IJNS7_ILi1EEESH_SH_EEESB_SD_Li128ELb1ELb1ELb0ELb0EEENS1_19SingleTileSchedulerILb1ELb0ELb1ELi128EEEEEEEEEvNT_6ParamsE --------------------------
	.section	.nv.info._ZN7cutlass13device_kernelIN5flash19enable_sm80_to_sm89INS1_16FlashAttnFwdSm80INS1_25CollectiveMainloopFwdSm80ILi4ELi1ELb0EN4cute5tupleIJNS5_1CILi128EEENS7_ILi64EEES8_EEELi128ENS_10bfloat16_tEfNS_4arch4Sm80ELb1ELb0ELb0ELb1ELb0ELb1ELb1ELb0EEENS1_21CollectiveEpilogueFwdINS6_IJS8_S8_S9_EEENS6_IJNS7_ILi1EEESH_SH_EEESB_SD_Li128ELb1ELb1ELb0ELb0EEENS1_19SingleTileSchedulerILb1ELb0ELb1ELi128EEEEEEEEEvNT_6ParamsE,"",@"SHT_CUDA_INFO"
	.sectionflags	@""
	.align	4


	//----- nvinfo : EIATTR_CUDA_API_VERSION
	.align		4
        /*0000*/ 	.byte	0x04, 0x37
        /*0002*/ 	.short	(.L_648 - .L_647)
.L_647:
        /*0004*/ 	.word	0x00000082


	//----- nvinfo : EIATTR_KPARAM_INFO
	.align		4
.L_648:
        /*0008*/ 	.byte	0x04, 0x17
        /*000a*/ 	.short	(.L_650 - .L_649)
.L_649:
        /*000c*/ 	.word	0x00000000
        /*0010*/ 	.short	0x0000
        /*0012*/ 	.short	0x0000
        /*0014*/ 	.byte	0x00, 0xf0, 0x61, 0x10


	//----- nvinfo : EIATTR_SPARSE_MMA_MASK
	.align		4
.L_650:
        /*0018*/ 	.byte	0x03, 0x50
        /*001a*/ 	.short	0x0000


	//----- nvinfo : EIATTR_MAXREG_COUNT
	.align		4
        /*001c*/ 	.byte	0x03, 0x1b
        /*001e*/ 	.short	0x00ff


	//----- nvinfo : EIATTR_MERCURY_ISA_VERSION
	.align		4
        /*0020*/ 	.byte	0x03, 0x5f
        /*0022*/ 	.short	0x0101


	//----- nvinfo : EIATTR_EXIT_INSTR_OFFSETS
	.align		4
        /*0024*/ 	.byte	0x04, 0x1c
        /*0026*/ 	.short	(.L_652 - .L_651)


	//   ....[0]....
.L_651:
        /*0028*/ 	.word	0x00000010


	//----- nvinfo : EIATTR_MAX_THREADS
	.align		4
.L_652:
        /*002c*/ 	.byte	0x04, 0x05
        /*002e*/ 	.short	(.L_654 - .L_653)
.L_653:
        /*0030*/ 	.word	0x00000080
        /*0034*/ 	.word	0x00000001
        /*0038*/ 	.word	0x00000001


	//----- nvinfo : EIATTR_CBANK_PARAM_SIZE
	.align		4
.L_654:
        /*003c*/ 	.byte	0x03, 0x19
        /*003e*/ 	.short	0x0418


	//----- nvinfo : EIATTR_PARAM_CBANK
	.align		4
        /*0040*/ 	.byte	0x04, 0x0a
        /*0042*/ 	.short	(.L_656 - .L_655)
	.align		4
.L_655:
        /*0044*/ 	.word	index@(.nv.constant0._ZN7cutlass13device_kernelIN5flash19enable_sm80_to_sm89INS1_16FlashAttnFwdSm80INS1_25CollectiveMainloopFwdSm80ILi4ELi1ELb0EN4cute5tupleIJNS5_1CILi128EEENS7_ILi64EEES8_EEELi128ENS_10bfloat16_tEfNS_4arch4Sm80ELb1ELb0ELb0ELb1ELb0ELb1ELb1ELb0EEENS1_21CollectiveEpilogueFwdINS6_IJS8_S8_S9_EEENS6_IJNS7_ILi1EEESH_SH_EEESB_SD_Li128ELb1ELb1ELb0ELb0EEENS1_19SingleTileSchedulerILb1ELb0ELb1ELi128EEEEEEEEEvNT_6ParamsE)
        /*0048*/ 	.short	0x0210
        /*004a*/ 	.short	0x0418


	//----- nvinfo : EIATTR_SW_WAR
	.align		4
.L_656:
        /*004c*/ 	.byte	0x04, 0x36
        /*004e*/ 	.short	(.L_658 - .L_657)
.L_657:
        /*0050*/ 	.word	0x00000008
.L_658:


//--------------------- .nv.callgraph             --------------------------
	.section	.nv.callgraph,"",@"SHT_CUDA_CALLGRAPH"
	.align	4
	.sectionentsize	8
	.align		4
        /*0000*/ 	.word	0x00000000
	.align		4
        /*0004*/ 	.word	0xffffffff
	.align		4
        /*0008*/ 	.word	0x00000000
	.align		4
        /*000c*/ 	.word	0xfffffffe
	.align		4
        /*0010*/ 	.word	0x00000000
	.align		4
        /*0014*/ 	.word	0xfffffffd
	.align		4
        /*0018*/ 	.word	0x00000000
	.align		4
        /*001c*/ 	.word	0xfffffffc


//--------------------- .nv.constant4             --------------------------
	.section	.nv.constant4,"a",@progbits
	.align	8
	.align		8
.nv.constant4:
        /*0000*/ 	.dword	_ZN77_INTERNAL_42087de5_41_flash_fwd_hdim128_bf16_softcapall_sm80_cu_f3e6f9ee_34074cuda3std3__45__cpo5beginE
	.align		8
        /*0008*/ 	.dword	_ZN77_INTERNAL_42087de5_41_flash_fwd_hdim128_bf16_softcapall_sm80_cu_f3e6f9ee_34074cuda3std3__45__cpo3endE
	.align		8
        /*0010*/ 	.dword	_ZN77_INTERNAL_42087de5_41_flash_fwd_hdim128_bf16_softcapall_sm80_cu_f3e6f9ee_34074cuda3std3__45__cpo6cbeginE
	.align		8
        /*0018*/ 	.dword	_ZN77_INTERNAL_42087de5_41_flash_fwd_hdim128_bf16_softcapall_sm80_cu_f3e6f9ee_34074cuda3std3__45__cpo4cendE
	.align		8
        /*0020*/ 	.dword	_ZN77_INTERNAL_42087de5_41_flash_fwd_hdim128_bf16_softcapall_sm80_cu_f3e6f9ee_34074cuda3std3__479_GLOBAL__N__42087de5_41_flash_fwd_hdim128_bf16_softcapall_sm80_cu_f3e6f9ee_34076ignoreE
	.align		8
        /*0028*/ 	.dword	_ZN77_INTERNAL_42087de5_41_flash_fwd_hdim128_bf16_softcapall_sm80_cu_f3e6f9ee_34074cuda3std3__419piecewise_constructE
	.align		8
        /*0030*/ 	.dword	_ZN77_INTERNAL_42087de5_41_flash_fwd_hdim128_bf16_softcapall_sm80_cu_f3e6f9ee_34074cuda3std3__48in_placeE
	.align		8
        /*0038*/ 	.dword	_ZN77_INTERNAL_42087de5_41_flash_fwd_hdim128_bf16_softcapall_sm80_cu_f3e6f9ee_34074cuda3std6ranges3__45__cpo4swapE
	.align		8
        /*0040*/ 	.dword	_ZN77_INTERNAL_42087de5_41_flash_fwd_hdim128_bf16_softcapall_sm80_cu_f3e6f9ee_34074cuda3std6ranges3__45__cpo9iter_moveE
	.align		8
        /*0048*/ 	.dword	_ZN77_INTERNAL_42087de5_41_flash_fwd_hdim128_bf16_softcapall_sm80_cu_f3e6f9ee_34074cute7productE
	.align		8
        /*0050*/ 	.dword	_ZN77_INTERNAL_42087de5_41_flash_fwd_hdim128_bf16_softcapall_sm80_cu_f3e6f9ee_34074cute1_E


//--------------------- .text._ZN7cutlass13device_kernelIN5flash19enable_sm80_to_sm89INS1_16FlashAttnFwdSm80INS1_25CollectiveMainloopFwdSm80ILi8ELi1ELb1EN4cute5tupleIJNS5_1CILi128EEES8_S8_EEELi128ENS_10bfloat16_tEfNS_4arch4Sm80ELb0ELb0ELb1ELb0ELb0ELb0ELb1ELb0EEENS1_21CollectiveEpilogueFwdIS9_NS6_IJNS7_ILi1EEESF_SF_EEESA_SC_Li256ELb0ELb1ELb0ELb0EEENS1_19SingleTileSchedulerILb0ELb0ELb1ELi128EEEEEEEEEvNT_6ParamsE --------------------------
	.section	.text._ZN7cutlass13device_kernelIN5flash19enable_sm80_to_sm89INS1_16FlashAttnFwdSm80INS1_25CollectiveMainloopFwdSm80ILi8ELi1ELb1EN4cute5tupleIJNS5_1CILi128EEES8_S8_EEELi128ENS_10bfloat16_tEfNS_4arch4Sm80ELb0ELb0ELb1ELb0ELb0ELb0ELb1ELb0EEENS1_21CollectiveEpilogueFwdIS9_NS6_IJNS7_ILi1EEESF_SF_EEESA_SC_Li256ELb0ELb1ELb0ELb0EEENS1_19SingleTileSchedulerILb0ELb0ELb1ELi128EEEEEEEEEvNT_6ParamsE,"ax",@progbits
	.align	128
.text._ZN7cutlass13device_kernelIN5flash19enable_sm80_to_sm89INS1_16FlashAttnFwdSm80INS1_25CollectiveMainloopFwdSm80ILi8ELi1ELb1EN4cute5tupleIJNS5_1CILi128EEES8_S8_EEELi128ENS_10bfloat16_tEfNS_4arch4Sm80ELb0ELb0ELb1ELb0ELb0ELb0ELb1ELb0EEENS1_21CollectiveEpilogueFwdIS9_NS6_IJNS7_ILi1EEESF_SF_EEESA_SC_Li256ELb0ELb1ELb0ELb0EEENS1_19SingleTileSchedulerILb0ELb0ELb1ELi128EEEEEEEEEvNT_6ParamsE:
        .type           _ZN7cutlass13device_kernelIN5flash19enable_sm80_to_sm89INS1_16FlashAttnFwdSm80INS1_25CollectiveMainloopFwdSm80ILi8ELi1ELb1EN4cute5tupleIJNS5_1CILi128EEES8_S8_EEELi128ENS_10bfloat16_tEfNS_4arch4Sm80ELb0ELb0ELb1ELb0ELb0ELb0ELb1ELb0EEENS1_21CollectiveEpilogueFwdIS9_NS6_IJNS7_ILi1EEESF_SF_EEESA_SC_Li256ELb0ELb1ELb0ELb0EEENS1_19SingleTileSchedulerILb0ELb0ELb1ELi128EEEEEEEEEvNT_6ParamsE,@function
        .size           _ZN7cutlass13device_kernelIN5flash19enable_sm80_to_sm89INS1_16FlashAttnFwdSm80INS1_25CollectiveMainloopFwdSm80ILi8ELi1ELb1EN4cute5tupleIJNS5_1CILi128EEES8_S8_EEELi128ENS_10bfloat16_tEfNS_4arch4Sm80ELb0ELb0ELb1ELb0ELb0ELb0ELb1ELb0EEENS1_21CollectiveEpilogueFwdIS9_NS6_IJNS7_ILi1EEESF_SF_EEESA_SC_Li256ELb0ELb1ELb0ELb0EEENS1_19SingleTileSchedulerILb0ELb0ELb1ELi128EEEEEEEEEvNT_6ParamsE,(.L_x_36 - _ZN7cutlass13device_kernelIN5flash19enable_sm80_to_sm89INS1_16FlashAttnFwdSm80INS1_25CollectiveMainloopFwdSm80ILi8ELi1ELb1EN4cute5tupleIJNS5_1CILi128EEES8_S8_EEELi128ENS_10bfloat16_tEfNS_4arch4Sm80ELb0ELb0ELb1ELb0ELb0ELb0ELb1ELb0EEENS1_21CollectiveEpilogueFwdIS9_NS6_IJNS7_ILi1EEESF_SF_EEESA_SC_Li256ELb0ELb1ELb0ELb0EEENS1_19SingleTileSchedulerILb0ELb0ELb1ELi128EEEEEEEEEvNT_6ParamsE)
        .other          _ZN7cutlass13device_kernelIN5flash19enable_sm80_to_sm89INS1_16FlashAttnFwdSm80INS1_25CollectiveMainloopFwdSm80ILi8ELi1ELb1EN4cute5tupleIJNS5_1CILi128EEES8_S8_EEELi128ENS_10bfloat16_tEfNS_4arch4Sm80ELb0ELb0ELb1ELb0ELb0ELb0ELb1ELb0EEENS1_21CollectiveEpilogueFwdIS9_NS6_IJNS7_ILi1EEESF_SF_EEESA_SC_Li256ELb0ELb1ELb0ELb0EEENS1_19SingleTileSchedulerILb0ELb0ELb1ELi128EEEEEEEEEvNT_6ParamsE,@"STO_CUDA_ENTRY STV_DEFAULT"
_ZN7cutlass13device_kernelIN5flash19enable_sm80_to_sm89INS1_16FlashAttnFwdSm80INS1_25CollectiveMainloopFwdSm80ILi8ELi1ELb1EN4cute5tupleIJNS5_1CILi128EEES8_S8_EEELi128ENS_10bfloat16_tEfNS_4arch4Sm80ELb0ELb0ELb1ELb0ELb0ELb0ELb1ELb0EEENS1_21CollectiveEpilogueFwdIS9_NS6_IJNS7_ILi1EEESF_SF_EEESA_SC_Li256ELb0ELb1ELb0ELb0EEENS1_19SingleTileSchedulerILb0ELb0ELb1ELi128EEEEEEEEEvNT_6ParamsE:
[----:B------:R-:W-:Y:S01]  /*0000*/  LDC R1, c[0x0][0x28] ;  /* 0x00000a00ff017b82 */ /* 0x000fe20000000800 */
[----:B------:R-:W-:Y:S05]  /*0010*/  EXIT ;  /* 0x000000000000794d */ /* 0x000fea0003800000 */
.L_x_0:
[----:B------:R-:W-:-:S00]  /*0020*/  BRA `(.L_x_0) ;  /* 0xfffffffc00fc7947 */ /* 0x000fc0000383ffff */
[----:B------:R-:W-:-:S00]  /*0030*/  NOP ;  /* 0x0000000000007918 */ /* 0x000fc00000000000 */
        /* <DEDUP_REMOVED lines=12> */
.L_x_36:


//--------------------- .text._ZN7cutlass13device_kernelIN5flash19enable_sm80_to_sm89INS1_16FlashAttnFwdSm80INS1_25CollectiveMainloopFwdSm80ILi8ELi1ELb1EN4cute5tupleIJNS5_1CILi128EEES8_S8_EEELi128ENS_10bfloat16_tEfNS_4arch4Sm80ELb0ELb0ELb1ELb1ELb0ELb0ELb1ELb0EEENS1_21CollectiveEpilogueFwdIS9_NS6_IJNS7_ILi1EEESF_SF_EEESA_SC_Li256ELb1ELb1ELb0ELb0EEENS1_19SingleTileSchedulerILb1ELb0ELb1ELi128EEEEEEEEEvNT_6ParamsE --------------------------
	.section	.text._ZN7cutlass13device_kernelIN5flash19enable_sm80_to_sm89INS1_16FlashAttnFwdSm80INS1_25CollectiveMainloopFwdSm80ILi8ELi1ELb1EN4cute5tupleIJNS5_1CILi128EEES8_S8_EEELi128ENS_10bfloat16_tEfNS_4arch4Sm80ELb0ELb0ELb1ELb1ELb0ELb0ELb1ELb0EEENS1_21CollectiveEpilogueFwdIS9_NS6_IJNS7_ILi1EEESF_SF_EEESA_SC_Li256ELb1ELb1ELb0ELb0EEENS1_19SingleTileSchedulerILb1ELb0ELb1ELi128EEEEEEEEEvNT_6ParamsE,"ax",@progbits
	.align	128
.text._ZN7cutlass13device_kernelIN5flash19enable_sm80_to_sm89INS1_16FlashAttnFwdSm80INS1_25CollectiveMainloopFwdSm80ILi8ELi1ELb1EN4cute5tupleIJNS5_1CILi128EEES8_S8_EEELi128ENS_10bfloat16_tEfNS_4arch4Sm80ELb0ELb0ELb1ELb1ELb0ELb0ELb1ELb0EEENS1_21CollectiveEpilogueFwdIS9_NS6_IJNS7_ILi1EEESF_SF_EEESA_SC_Li256ELb1ELb1ELb0ELb0EEENS1_19SingleTileSchedulerILb1ELb0ELb1ELi128EEEEEEEEEvNT_6ParamsE:
        .type           _ZN7cutlass13device_kernelIN5flash19enable_sm80_to_sm89INS1_16FlashAttnFwdSm80INS1_25CollectiveMainloopFwdSm80ILi8ELi1ELb1EN4cute5tupleIJNS5_1CILi128EEES8_S8_EEELi128ENS_10bfloat16_tEfNS_4arch4Sm80ELb0ELb0ELb1ELb1ELb0ELb0ELb1ELb0EEENS1_21CollectiveEpilogueFwdIS9_NS6_IJNS7_ILi1EEESF_SF_EEESA_SC_Li256ELb1ELb1ELb0ELb0EEENS1_19SingleTileSchedulerILb1ELb0ELb1ELi128EEEEEEEEEvNT_6ParamsE,@function
        .size           _ZN7cutlass13device_kernelIN5flash19enable_sm80_to_sm89INS1_16FlashAttnFwdSm80INS1_25CollectiveMainloopFwdSm80ILi8ELi1ELb1EN4cute5tupleIJNS5_1CILi128EEES8_S8_EEELi128ENS_10bfloat16_tEfNS_4arch4Sm80ELb0ELb0ELb1ELb1ELb0ELb0ELb1ELb0EEENS1_21CollectiveEpilogueFwdIS9_NS6_IJNS7_ILi1EEESF_SF_EEESA_SC_Li256ELb1ELb1ELb0ELb0EEENS1_19SingleTileSchedulerILb1ELb0ELb1ELi128EEEEEEEEEvNT_6ParamsE,(.L_x_37 - _ZN7cutlass13device_kernelIN5flash19enable_sm80_to_sm89INS1_16FlashAttnFwdSm80INS1_25CollectiveMainloopFwdSm80ILi8ELi1ELb1EN4cute5tupleIJNS5_1CILi128EEES8_S8_EEELi128ENS_10bfloat16_tEfNS_4arch4Sm80ELb0ELb0ELb1ELb1ELb0ELb0ELb1ELb0EEENS1_21CollectiveEpilogueFwdIS9_NS6_IJNS7_ILi1EEESF_SF_EEESA_SC_Li256ELb1ELb1ELb0ELb0EEENS1_19SingleTileSchedulerILb1ELb0ELb1ELi128EEEEEEEEEvNT_6ParamsE)
        .other          _ZN7cutlass13device_kernelIN5flash19enable_sm80_to_sm89INS1_16FlashAttnFwdSm80INS1_25CollectiveMainloopFwdSm80ILi8ELi1ELb1EN4cute5tupleIJNS5_1CILi128EEES8_S8_EEELi128ENS_10bfloat16_tEfNS_4arch4Sm80ELb0ELb0ELb1ELb1ELb0ELb0ELb1ELb0EEENS1_21CollectiveEpilogueFwdIS9_NS6_IJNS7_ILi1EEESF_SF_EEESA_SC_Li256ELb1ELb1ELb0ELb0EEENS1_19SingleTileSchedulerILb1ELb0ELb1ELi128EEEEEEEEEvNT_6ParamsE,@"STO_CUDA_ENTRY STV_DEFAULT"
_ZN7cutlass13device_kernelIN5flash19enable_sm80_to_sm89INS1_16FlashAttnFwdSm80INS1_25CollectiveMainloopFwdSm80ILi8ELi1ELb1EN4cute5tupleIJNS5_1CILi128EEES8_S8_EEELi128ENS_10bfloat16_tEfNS_4arch4Sm80ELb0ELb0ELb1ELb1ELb0ELb0ELb1ELb0EEENS1_21CollectiveEpilogueFwdIS9_NS6_IJNS7_ILi1EEESF_SF_EEESA_SC_Li256ELb1ELb1ELb0ELb0EEENS1_19SingleTileSchedulerILb1ELb0ELb1ELi128EEEEEEEEEvNT_6ParamsE:
[----:B------:R-:W-:Y:S01]  /*0000*/  LDC R1, c[0x0][0x28] ;  /* 0x00000a00ff017b82 */ /* 0x000fe20000000800 */
[----:B------:R-:W-:Y:S05]  /*0010*/  EXIT ;  /* 0x000000000000794d */ /* 0x000fea0003800000 */
.L_x_1:
        /* <DEDUP_REMOVED lines=14> */
.L_x_37:


//--------------------- .text._ZN7cutlass13device_kernelIN5flash19enable_sm80_to_sm89INS1_16FlashAttnFwdSm80INS1_25CollectiveMainloopFwdSm80ILi8ELi1ELb1EN4cute5tupleIJNS5_1CILi128EEES8_S8_EEELi128ENS_10bfloat16_tEfNS_4arch4Sm80ELb0ELb0ELb1ELb1ELb0ELb1ELb1ELb0EEENS1_21CollectiveEpilogueFwdIS9_NS6_IJNS7_ILi1EEESF_SF_EEESA_SC_Li256ELb1ELb1ELb0ELb0EEENS1_19SingleTileSchedulerILb1ELb0ELb1ELi128EEEEEEEEEvNT_6ParamsE --------------------------
	.section	.text._ZN7cutlass13device_kernelIN5flash19enable_sm80_to_sm89INS1_16FlashAttnFwdSm80INS1_25CollectiveMainloopFwdSm80ILi8ELi1ELb1EN4cute5tupleIJNS5_1CILi128EEES8_S8_EEELi128ENS_10bfloat16_tEfNS_4arch4Sm80ELb0ELb0ELb1ELb1ELb0ELb1ELb1ELb0EEENS1_21CollectiveEpilogueFwdIS9_NS6_IJNS7_ILi1EEESF_SF_EEESA_SC_Li256ELb1ELb1ELb0ELb0EEENS1_19SingleTileSchedulerILb1ELb0ELb1ELi128EEEEEEEEEvNT_6ParamsE,"ax",@progbits
	.align	128
.text._ZN7cutlass13device_kernelIN5flash19enable_sm80_to_sm89INS1_16FlashAttnFwdSm80INS1_25CollectiveMainloopFwdSm80ILi8ELi1ELb1EN4cute5tupleIJNS5_1CILi128EEES8_S8_EEELi128ENS_10bfloat16_tEfNS_4arch4Sm80ELb0ELb0ELb1ELb1ELb0ELb1ELb1ELb0EEENS1_21CollectiveEpilogueFwdIS9_NS6_IJNS7_ILi1EEESF_SF_EEESA_SC_Li256ELb1ELb1ELb0ELb0EEENS1_19SingleTileSchedulerILb1ELb0ELb1ELi128EEEEEEEEEvNT_6ParamsE:
        .type           _ZN7cutlass13device_kernelIN5flash19enable_sm80_to_sm89INS1_16FlashAttnFwdSm80INS1_25CollectiveMainloopFwdSm80ILi8ELi1ELb1EN4cute5tupleIJNS5_1CILi128EEES8_S8_EEELi128ENS_10bfloat16_tEfNS_4arch4Sm80ELb0ELb0ELb1ELb1ELb0ELb1ELb1ELb0EEENS1_21CollectiveEpilogueFwdIS9_NS6_IJNS7_ILi1EEESF_SF_EEESA_SC_Li256ELb1ELb1ELb0ELb0EEENS1_19SingleTileSchedulerILb1ELb0ELb1ELi128EEEEEEEEEvNT_6ParamsE,@function
        .size           _ZN7cutlass13device_kernelIN5flash19enable_sm80_to_sm89INS1_16FlashAttnFwdSm80INS1_25CollectiveMainloopFwdSm80ILi8ELi1ELb1EN4cute5tupleIJNS5_1CILi128EEES8_S8_EEELi128ENS_10bfloat16_tEfNS_4arch4Sm80ELb0ELb0ELb1ELb1ELb0ELb1ELb1ELb0EEENS1_21CollectiveEpilogueFwdIS9_NS6_IJNS7_ILi1EEESF_SF_EEESA_SC_Li256ELb1ELb1ELb0ELb0EEENS1_19SingleTileSchedulerILb1ELb0ELb1ELi128EEEEEEEEEvNT_6ParamsE,(.L_x_38 - _ZN7cutlass13device_kernelIN5flash19enable_sm80_to_sm89INS1_16FlashAttnFwdSm80INS1_25CollectiveMainloopFwdSm80ILi8ELi1ELb1EN4cute5tupleIJNS5_1CILi128EEES8_S8_EEELi128ENS_10bfloat16_tEfNS_4arch4Sm80ELb0ELb0ELb1ELb1ELb0ELb1ELb1ELb0EEENS1_21CollectiveEpilogueFwdIS9_NS6_IJNS7_ILi1EEESF_SF_EEESA_SC_Li256ELb1ELb1ELb0ELb0EEENS1_19SingleTileSchedulerILb1ELb0ELb1ELi128EEEEEEEEEvNT_6ParamsE)
        .other          _ZN7cutlass13device_kernelIN5flash19enable_sm80_to_sm89INS1_16FlashAttnFwdSm80INS1_25CollectiveMainloopFwdSm80ILi8ELi1ELb1EN4cute5tupleIJNS5_1CILi128EEES8_S8_EEELi128ENS_10bfloat16_tEfNS_4arch4Sm80ELb0ELb0ELb1ELb1ELb0ELb1ELb1ELb0EEENS1_21CollectiveEpilogueFwdIS9_NS6_IJNS7_ILi1EEESF_SF_EEESA_SC_Li256ELb1ELb1ELb0ELb0EEENS1_19SingleTileSchedulerILb1ELb0ELb1ELi128EEEEEEEEEvNT_6ParamsE,@"STO_CUDA_ENTRY STV_DEFAULT"
_ZN7cutlass13device_kernelIN5flash19enable_sm80_to_sm89INS1_16FlashAttnFwdSm80INS1_25CollectiveMainloopFwdSm80ILi8ELi1ELb1EN4cute5tupleIJNS5_1CILi128EEES8_S8_EEELi128ENS_10bfloat16_tEfNS_4arch4Sm80ELb0ELb0ELb1ELb1ELb0ELb1ELb1ELb0EEENS1_21CollectiveEpilogueFwdIS9_NS6_IJNS7_ILi1EEESF_SF_EEESA_SC_Li256ELb1ELb1ELb0ELb0EEENS1_19SingleTileSchedulerILb1ELb0ELb1ELi128EEEEEEEEEvNT_6ParamsE:
[----:B------:R-:W-:Y:S01]  /*0000*/  LDC R1, c[0x0][0x28] ;  /* 0x00000a00ff017b82 */ /* 0x000fe20000000800 */
[----:B------:R-:W-:Y:S05]  /*0010*/  EXIT ;  /* 0x000000000000794d */ /* 0x000fea0003800000 */
.L_x_2:
        /* <DEDUP_REMOVED lines=14> */
.L_x_38:


//--------------------- .text._ZN7cutlass13device_kernelIN5flash19enable_sm80_to_sm89INS1_16FlashAttnFwdSm80INS1_25CollectiveMainloopFwdSm80ILi8ELi1ELb1EN4cute5tupleIJNS5_1CILi128EEENS7_ILi96EEES8_EEELi128ENS_10bfloat16_tEfNS_4arch4Sm80ELb0ELb1ELb1ELb0ELb0ELb0ELb1ELb0EEENS1_21CollectiveEpilogueFwdINS6_IJS8_S8_S9_EEENS6_IJNS7_ILi1EEESH_SH_EEESB_SD_Li256ELb0ELb1ELb0ELb0EEENS1_19SingleTileSchedulerILb0ELb0ELb1ELi128EEEEEEEEEvNT_6ParamsE --------------------------
	.section	.text._ZN7cutlass13device_kernelIN5flash19enable_sm80_to_sm89INS1_16FlashAttnFwdSm80INS1_25CollectiveMainloopFwdSm80ILi8ELi1ELb1EN4cute5tupleIJNS5_1CILi128EEENS7_ILi96EEES8_EEELi128ENS_10bfloat16_tEfNS_4arch4Sm80ELb0ELb1ELb1ELb0ELb0ELb0ELb1ELb0EEENS1_21CollectiveEpilogueFwdINS6_IJS8_S8_S9_EEENS6_IJNS7_ILi1EEESH_SH_EEESB_SD_Li256ELb0ELb1ELb0ELb0EEENS1_19SingleTileSchedulerILb0ELb0ELb1ELi128EEEEEEEEEvNT_6ParamsE,"ax",@progbits
	.align	128
.text._ZN7cutlass13device_kernelIN5flash19enable_sm80_to_sm89INS1_16FlashAttnFwdSm80INS1_25CollectiveMainloopFwdSm80ILi8ELi1ELb1EN4cute5tupleIJNS5_1CILi128EEENS7_ILi96EEES8_EEELi128ENS_10bfloat16_tEfNS_4arch4Sm80ELb0ELb1ELb1ELb0ELb0ELb0ELb1ELb0EEENS1_21CollectiveEpilogueFwdINS6_IJS8_S8_S9_EEENS6_IJNS7_ILi1EEESH_SH_EEESB_SD_Li256ELb0ELb1ELb0ELb0EEENS1_19SingleTileSchedulerILb0ELb0ELb1ELi128EEEEEEEEEvNT_6ParamsE:
        .type           _ZN7cutlass13device_kernelIN5flash19enable_sm80_to_sm89INS1_16FlashAttnFwdSm80INS1_25CollectiveMainloopFwdSm80ILi8ELi1ELb1EN4cute5tupleIJNS5_1CILi128EEENS7_ILi96EEES8_EEELi128ENS_10bfloat16_tEfNS_4arch4Sm80ELb0ELb1ELb1ELb0ELb0ELb0ELb1ELb0EEENS1_21CollectiveEpilogueFwdINS6_IJS8_S8_S9_EEENS6_IJNS7_ILi1EEESH_SH_EEESB_SD_Li256ELb0ELb1ELb0ELb0EEENS1_19SingleTileSchedulerILb0ELb0ELb1ELi128EEEEEEEEEvNT_6ParamsE,@function
        .size           _ZN7cutlass13device_kernelIN5flash19enable_sm80_to_sm89INS1_16FlashAttnFwdSm80INS1_25CollectiveMainloopFwdSm80ILi8ELi1ELb1EN4cute5tupleIJNS5_1CILi128EEENS7_ILi96EEES8_EEELi128ENS_10bfloat16_tEfNS_4arch4Sm80ELb0ELb1ELb1ELb0ELb0ELb0ELb1ELb0EEENS1_21CollectiveEpilogueFwdINS6_IJS8_S8_S9_EEENS6_IJNS7_ILi1EEESH_SH_EEESB_SD_Li256ELb0ELb1ELb0ELb0EEENS1_19SingleTileSchedulerILb0ELb0ELb1ELi128EEEEEEEEEvNT_6ParamsE,(.L_x_39 - _ZN7cutlass13device_kernelIN5flash19enable_sm80_to_sm89INS1_16FlashAttnFwdSm80INS1_25CollectiveMainloopFwdSm80ILi8ELi1ELb1EN4cute5tupleIJNS5_1CILi128EEENS7_ILi96EEES8_EEELi128ENS_10bfloat16_tEfNS_4arch4Sm80ELb0ELb1ELb1ELb0ELb0ELb0ELb1ELb0EEENS1_21CollectiveEpilogueFwdINS6_IJS8_S8_S9_EEENS6_IJNS7_ILi1EEESH_SH_EEESB_SD_Li256ELb0ELb1ELb0ELb0EEENS1_19SingleTileSchedulerILb0ELb0ELb1ELi128EEEEEEEEEvNT_6ParamsE)
        .other          _ZN7cutlass13device_kernelIN5flash19enable_sm80_to_sm89INS1_16FlashAttnFwdSm80INS1_25CollectiveMainloopFwdSm80ILi8ELi1ELb1EN4cute5tupleIJNS5_1CILi128EEENS7_ILi96EEES8_EEELi128ENS_10bfloat16_tEfNS_4arch4Sm80ELb0ELb1ELb1ELb0ELb0ELb0ELb1ELb0EEENS1_21CollectiveEpilogueFwdINS6_IJS8_S8_S9_EEENS6_IJNS7_ILi1EEESH_SH_EEESB_SD_Li256ELb0ELb1ELb0ELb0EEENS1_19SingleTileSchedulerILb0ELb0ELb1ELi128EEEEEEEEEvNT_6ParamsE,@"STO_CUDA_ENTRY STV_DEFAULT"
_ZN7cutlass13device_kernelIN5flash19enable_sm80_to_sm89INS1_16FlashAttnFwdSm80INS1_25CollectiveMainloopFwdSm80ILi8ELi1ELb1EN4cute5tupleIJNS5_1CILi128EEENS7_ILi96EEES8_EEELi128ENS_10bfloat16_tEfNS_4arch4Sm80ELb0ELb1ELb1ELb0ELb0ELb0ELb1ELb0EEENS1_21CollectiveEpilogueFwdINS6_IJS8_S8_S9_EEENS6_IJNS7_ILi1EEESH_SH_EEESB_SD_Li256ELb0ELb1ELb0ELb0EEENS1_19SingleTileSchedulerILb0ELb0ELb1ELi128EEEEEEEEEvNT_6ParamsE:
[----:B------:R-:W-:Y:S01]  /*0000*/  LDC R1, c[0x0][0x28] ;  /* 0x00000a00ff017b82 */ /* 0x000fe20000000800 */
[----:B------:R-:W-:Y:S05]  /*0010*/  EXIT ;  /* 0x000000000000794d */ /* 0x000fea0003800000 */
.L_x_3:
        /* <DEDUP_REMOVED lines=14> */
.L_x_39:


//--------------------- .text._ZN7cutlass13device_kernelIN5flash19enable_sm80_to_sm89INS1_16FlashAttnFwdSm80INS1_25CollectiveMainloopFwdSm80ILi8ELi1ELb1EN4cute5tupleIJNS5_1CILi128EEENS7_ILi96EEES8_EEELi128ENS_10bfloat16_tEfNS_4arch4Sm80ELb0ELb1ELb1ELb1ELb0ELb0ELb1ELb0EEENS1_21CollectiveEpilogueFwdINS6_IJS8_S8_S9_EEENS6_IJNS7_ILi1EEESH_SH_EEESB_SD_Li256ELb1ELb1ELb0ELb0EEENS1_19SingleTileSchedulerILb1ELb0ELb1ELi128EEEEEEEEEvNT_6ParamsE --------------------------
	.section	.text._ZN7cutlass13device_kernelIN5flash19enable_sm80_to_sm89INS1_16FlashAttnFwdSm80INS1_25CollectiveMainloopFwdSm80ILi8ELi1ELb1EN4cute5tupleIJNS5_1CILi128EEENS7_ILi96EEES8_EEELi128ENS_10bfloat16_tEfNS_4arch4Sm80ELb0ELb1ELb1ELb1ELb0ELb0ELb1ELb0EEENS1_21CollectiveEpilogueFwdINS6_IJS8_S8_S9_EEENS6_IJNS7_ILi1EEESH_SH_EEESB_SD_Li256ELb1ELb1ELb0ELb0EEENS1_19SingleTileSchedulerILb1ELb0ELb1ELi128EEEEEEEEEvNT_6ParamsE,"ax",@progbits
	.align	128
.text._ZN7cutlass13device_kernelIN5flash19enable_sm80_to_sm89INS1_16FlashAttnFwdSm80INS1_25CollectiveMainloopFwdSm80ILi8ELi1ELb1EN4cute5tupleIJNS5_1CILi128EEENS7_ILi96EEES8_EEELi128ENS_10bfloat16_tEfNS_4arch4Sm80ELb0ELb1ELb1ELb1ELb0ELb0ELb1ELb0EEENS1_21CollectiveEpilogueFwdINS6_IJS8_S8_S9_EEENS6_IJNS7_ILi1EEESH_SH_EEESB_SD_Li256ELb1ELb1ELb0ELb0EEENS1_19SingleTileSchedulerILb1ELb0ELb1ELi128EEEEEEEEEvNT_6ParamsE:
        .type           _ZN7cutlass13device_kernelIN5flash19enable_sm80_to_sm89INS1_16FlashAttnFwdSm80INS1_25CollectiveMainloopFwdSm80ILi8ELi1ELb1EN4cute5tupleIJNS5_1CILi128EEENS7_ILi96EEES8_EEELi128ENS_10bfloat16_tEfNS_4arch4Sm80ELb0ELb1ELb1ELb1ELb0ELb0ELb1ELb0EEENS1_21CollectiveEpilogueFwdINS6_IJS8_S8_S9_EEENS6_IJNS7_ILi1EEESH_SH_EEESB_SD_Li256ELb1ELb1ELb0ELb0EEENS1_19SingleTileSchedulerILb1ELb0ELb1ELi128EEEEEEEEEvNT_6ParamsE,@function
        .size           _ZN7cutlass13device_kernelIN5flash19enable_sm80_to_sm89INS1_16FlashAttnFwdSm80INS1_25CollectiveMainloopFwdSm80ILi8ELi1ELb1EN4cute5tupleIJNS5_1CILi128EEENS7_ILi96EEES8_EEELi128ENS_10bfloat16_tEfNS_4arch4Sm80ELb0ELb1ELb1ELb1ELb0ELb0ELb1ELb0EEENS1_21CollectiveEpilogueFwdINS6_IJS8_S8_S9_EEENS6_IJNS7_ILi1EEESH_SH_EEESB_SD_Li256ELb1ELb1ELb0ELb0EEENS1_19SingleTileSchedulerILb1ELb0ELb1ELi128EEEEEEEEEvNT_6ParamsE,(.L_x_40 - _ZN7cutlass13device_kernelIN5flash19enable_sm80_to_sm89INS1_16FlashAttnFwdSm80INS1_25CollectiveMainloopFwdSm80ILi8ELi1ELb1EN4cute5tupleIJNS5_1CILi128EEENS7_ILi96EEES8_EEELi128ENS_10bfloat16_tEfNS_4arch4Sm80ELb0ELb1ELb1ELb1ELb0ELb0ELb1ELb0EEENS1_21CollectiveEpilogueFwdINS6_IJS8_S8_S9_EEENS6_IJNS7_ILi1EEESH_SH_EEESB_SD_Li256ELb1ELb1ELb0ELb0EEENS1_19SingleTileSchedulerILb1ELb0ELb1ELi128EEEEEEEEEvNT_6ParamsE)
        .other          _ZN7cutlass13device_kernelIN5flash19enable_sm80_to_sm89INS1_16FlashAttnFwdSm80INS1_25CollectiveMainloopFwdSm80ILi8ELi1ELb1EN4cute5tupleIJNS5_1CILi128EEENS7_ILi96EEES8_EEELi128ENS_10bfloat16_tEfNS_4arch4Sm80ELb0ELb1ELb1ELb1ELb0ELb0ELb1ELb0EEENS1_21CollectiveEpilogueFwdINS6_IJS8_S8_S9_EEENS6_IJNS7_ILi1EEESH_SH_EEESB_SD_Li256ELb1ELb1ELb0ELb0EEENS1_19SingleTileSchedulerILb1ELb0ELb1ELi128EEEEEEEEEvNT_6ParamsE,@"STO_CUDA_ENTRY STV_DEFAULT"
_ZN7cutlass13device_kernelIN5flash19enable_sm80_to_sm89INS1_16FlashAttnFwdSm80INS1_25CollectiveMainloopFwdSm80ILi8ELi1ELb1EN4cute5tupleIJNS5_1CILi128EEENS7_ILi96EEES8_EEELi128ENS_10bfloat16_tEfNS_4arch4Sm80ELb0ELb1ELb1ELb1ELb0ELb0ELb1ELb0EEENS1_21CollectiveEpilogueFwdINS6_IJS8_S8_S9_EEENS6_IJNS7_ILi1EEESH_SH_EEESB_SD_Li256ELb1ELb1ELb0ELb0EEENS1_19SingleTileSchedulerILb1ELb0ELb1ELi128EEEEEEEEEvNT_6ParamsE:
[----:B------:R-:W-:Y:S01]  /*0000*/  LDC R1, c[0x0][0x28] ;  /* 0x00000a00ff017b82 */ /* 0x000fe20000000800 */
[----:B------:R-:W-:Y:S05]  /*0010*/  EXIT ;  /* 0x000000000000794d */ /* 0x000fea0003800000 */
.L_x_4:
        /* <DEDUP_REMOVED lines=14> */
.L_x_40:


//--------------------- .text._ZN7cutlass13device_kernelIN5flash19enable_sm80_to_sm89INS1_16FlashAttnFwdSm80INS1_25CollectiveMainloopFwdSm80ILi8ELi1ELb1EN4cute5tupleIJNS5_1CILi128EEENS7_ILi96EEES8_EEELi128ENS_10bfloat16_tEfNS_4arch4Sm80ELb0ELb1ELb1ELb1ELb0ELb1ELb1ELb0EEENS1_21CollectiveEpilogueFwdINS6_IJS8_S8_S9_EEENS6_IJNS7_ILi1EEESH_SH_EEESB_SD_Li256ELb1ELb1ELb0ELb0EEENS1_19SingleTileSchedulerILb1ELb0ELb1ELi128EEEEEEEEEvNT_6ParamsE --------------------------
	.section	.text._ZN7cutlass13device_kernelIN5flash19enable_sm80_to_sm89INS1_16FlashAttnFwdSm80INS1_25CollectiveMainloopFwdSm80ILi8ELi1ELb1EN4cute5tupleIJNS5_1CILi128EEENS7_ILi96EEES8_EEELi128ENS_10bfloat16_tEfNS_4arch4Sm80ELb0ELb1ELb1ELb1ELb0ELb1ELb1ELb0EEENS1_21CollectiveEpilogueFwdINS6_IJS8_S8_S9_EEENS6_IJNS7_ILi1EEESH_SH_EEESB_SD_Li256ELb1ELb1ELb0ELb0EEENS1_19SingleTileSchedulerILb1ELb0ELb1ELi128EEEEEEEEEvNT_6ParamsE,"ax",@progbits
	.align	128
.text._ZN7cutlass13device_kernelIN5flash19enable_sm80_to_sm89INS1_16FlashAttnFwdSm80INS1_25CollectiveMainloopFwdSm80ILi8ELi1ELb1EN4cute5tupleIJNS5_1CILi128EEENS7_ILi96EEES8_EEELi128ENS_10bfloat16_tEfNS_4arch4Sm80ELb0ELb1ELb1ELb1ELb0ELb1ELb1ELb0EEENS1_21CollectiveEpilogueFwdINS6_IJS8_S8_S9_EEENS6_IJNS7_ILi1EEESH_SH_EEESB_SD_Li256ELb1ELb1ELb0ELb0EEENS1_19SingleTileSchedulerILb1ELb0ELb1ELi128EEEEEEEEEvNT_6ParamsE:
        .type           _ZN7cutlass13device_kernelIN5flash19enable_sm80_to_sm89INS1_16FlashAttnFwdSm80INS1_25CollectiveMainloopFwdSm80ILi8ELi1ELb1EN4cute5tupleIJNS5_1CILi128EEENS7_ILi96EEES8_EEELi128ENS_10bfloat16_tEfNS_4arch4Sm80ELb0ELb1ELb1ELb1ELb0ELb1ELb1ELb0EEENS1_21CollectiveEpilogueFwdINS6_IJS8_S8_S9_EEENS6_IJNS7_ILi1EEESH_SH_EEESB_SD_Li256ELb1ELb1ELb0ELb0EEENS1_19SingleTileSchedulerILb1ELb0ELb1ELi128EEEEEEEEEvNT_6ParamsE,@function
        .size           _ZN7cutlass13device_kernelIN5flash19enable_sm80_to_sm89INS1_16FlashAttnFwdSm80INS1_25CollectiveMainloopFwdSm80ILi8ELi1ELb1EN4cute5tupleIJNS5_1CILi128EEENS7_ILi96EEES8_EEELi128ENS_10bfloat16_tEfNS_4arch4Sm80ELb0ELb1ELb1ELb1ELb0ELb1ELb1ELb0EEENS1_21CollectiveEpilogueFwdINS6_IJS8_S8_S9_EEENS6_IJNS7_ILi1EEESH_SH_EEESB_SD_Li256ELb1ELb1ELb0ELb0EEENS1_19SingleTileSchedulerILb1ELb0ELb1ELi128EEEEEEEEEvNT_6ParamsE,(.L_x_41 - _ZN7cutlass13device_kernelIN5flash19enable_sm80_to_sm89INS1_16FlashAttnFwdSm80INS1_25CollectiveMainloopFwdSm80ILi8ELi1ELb1EN4cute5tupleIJNS5_1CILi128EEENS7_ILi96EEES8_EEELi128ENS_10bfloat16_tEfNS_4arch4Sm80ELb0ELb1ELb1ELb1ELb0ELb1ELb1ELb0EEENS1_21CollectiveEpilogueFwdINS6_IJS8_S8_S9_EEENS6_IJNS7_ILi1EEESH_SH_EEESB_SD_Li256ELb1ELb1ELb0ELb0EEENS1_19SingleTileSchedulerILb1ELb0ELb1ELi128EEEEEEEEEvNT_6ParamsE)
        .other          _ZN7cutlass13device_kernelIN5flash19enable_sm80_to_sm89INS1_16FlashAttnFwdSm80INS1_25CollectiveMainloopFwdSm80ILi8ELi1ELb1EN4cute5tupleIJNS5_1CILi128EEENS7_ILi96EEES8_EEELi128ENS_10bfloat16_tEfNS_4arch4Sm80ELb0ELb1ELb1ELb1ELb0ELb1ELb1ELb0EEENS1_21CollectiveEpilogueFwdINS6_IJS8_S8_S9_EEENS6_IJNS7_ILi1EEESH_SH_EEESB_SD_Li256ELb1ELb1ELb0ELb0EEENS1_19SingleTileSchedulerILb1ELb0ELb1ELi128EEEEEEEEEvNT_6ParamsE,@"STO_CUDA_ENTRY STV_DEFAULT"
_ZN7cutlass13device_kernelIN5flash19enable_sm80_to_sm89INS1_16FlashAttnFwdSm80INS1_25CollectiveMainloopFwdSm80ILi8ELi1ELb1EN4cute5tupleIJNS5_1CILi128EEENS7_ILi96EEES8_EEELi128ENS_10bfloat16_tEfNS_4arch4Sm80ELb0ELb1ELb1ELb1ELb0ELb1ELb1ELb0EEENS1_21CollectiveEpilogueFwdINS6_IJS8_S8_S9_EEENS6_IJNS7_ILi1EEESH_SH_EEESB_SD_Li256ELb1ELb1ELb0ELb0EEENS1_19SingleTileSchedulerILb1ELb0ELb1ELi128EEEEEEEEEvNT_6ParamsE:
[----:B------:R-:W-:Y:S01]  /*0000*/  LDC R1, c[0x0][0x28] ;  /* 0x00000a00ff017b82 */ /* 0x000fe20000000800 */
[----:B------:R-:W-:Y:S05]  /*0010*/  EXIT ;  /* 0x000000000000794d */ /* 0x000fea0003800000 */
.L_x_5:
        /* <DEDUP_REMOVED lines=14> */
.L_x_41:


//--------------------- .text._ZN7cutlass13device_kernelIN5flash19enable_sm80_to_sm89INS1_16FlashAttnFwdSm80INS1_25CollectiveMainloopFwdSm80ILi8ELi1ELb1EN4cute5tupleIJNS5_1CILi128EEES8_S8_EEELi128ENS_10bfloat16_tEfNS_4arch4Sm80ELb1ELb0ELb1ELb0ELb0ELb0ELb1ELb0EEENS1_21CollectiveEpilogueFwdIS9_NS6_IJNS7_ILi1EEESF_SF_EEESA_SC_Li256ELb0ELb1ELb0ELb0EEENS1_30DynamicPersistentTileSchedulerILi256ELi256ELb0ELb1ELb0EEEEEEEEEvNT_6ParamsE --------------------------
	.section	.text._ZN7cutlass13device_kernelIN5flash19enable_sm80_to_sm89INS1_16FlashAttnFwdSm80INS1_25CollectiveMainloopFwdSm80ILi8ELi1ELb1EN4cute5tupleIJNS5_1CILi128EEES8_S8_EEELi128ENS_10bfloat16_tEfNS_4arch4Sm80ELb1ELb0ELb1ELb0ELb0ELb0ELb1ELb0EEENS1_21CollectiveEpilogueFwdIS9_NS6_IJNS7_ILi1EEESF_SF_EEESA_SC_Li256ELb0ELb1ELb0ELb0EEENS1_30DynamicPersistentTileSchedulerILi256ELi256ELb0ELb1ELb0EEEEEEEEEvNT_6ParamsE,"ax",@progbits
	.align	128
.text._ZN7cutlass13device_kernelIN5flash19enable_sm80_to_sm89INS1_16FlashAttnFwdSm80INS1_25CollectiveMainloopFwdSm80ILi8ELi1ELb1EN4cute5tupleIJNS5_1CILi128EEES8_S8_EEELi128ENS_10bfloat16_tEfNS_4arch4Sm80ELb1ELb0ELb1ELb0ELb0ELb0ELb1ELb0EEENS1_21CollectiveEpilogueFwdIS9_NS6_IJNS7_ILi1EEESF_SF_EEESA_SC_Li256ELb0ELb1ELb0ELb0EEENS1_30DynamicPersistentTileSchedulerILi256ELi256ELb0ELb1ELb0EEEEEEEEEvNT_6ParamsE:
        .type           _ZN7cutlass13device_kernelIN5flash19enable_sm80_to_sm89INS1_16FlashAttnFwdSm80INS1_25CollectiveMainloopFwdSm80ILi8ELi1ELb1EN4cute5tupleIJNS5_1CILi128EEES8_S8_EEELi128ENS_10bfloat16_tEfNS_4arch4Sm80ELb1ELb0ELb1ELb0ELb0ELb0ELb1ELb0EEENS1_21CollectiveEpilogueFwdIS9_NS6_IJNS7_ILi1EEESF_SF_EEESA_SC_Li256ELb0ELb1ELb0ELb0EEENS1_30DynamicPersistentTileSchedulerILi256ELi256ELb0ELb1ELb0EEEEEEEEEvNT_6ParamsE,@function
        .size           _ZN7cutlass13device_kernelIN5flash19enable_sm80_to_sm89INS1_16FlashAttnFwdSm80INS1_25CollectiveMainloopFwdSm80ILi8ELi1ELb1EN4cute5tupleIJNS5_1CILi128EEES8_S8_EEELi128ENS_10bfloat16_tEfNS_4arch4Sm80ELb1ELb0ELb1ELb0ELb0ELb0ELb1ELb0EEENS1_21CollectiveEpilogueFwdIS9_NS6_IJNS7_ILi1EEESF_SF_EEESA_SC_Li256ELb0ELb1ELb0ELb0EEENS1_30DynamicPersistentTileSchedulerILi256ELi256ELb0ELb1ELb0EEEEEEEEEvNT_6ParamsE,(.L_x_42 - _ZN7cutlass13device_kernelIN5flash19enable_sm80_to_sm89INS1_16FlashAttnFwdSm80INS1_25CollectiveMainloopFwdSm80ILi8ELi1ELb1EN4cute5tupleIJNS5_1CILi128EEES8_S8_EEELi128ENS_10bfloat16_tEfNS_4arch4Sm80ELb1ELb0ELb1ELb0ELb0ELb0ELb1ELb0EEENS1_21CollectiveEpilogueFwdIS9_NS6_IJNS7_ILi1EEESF_SF_EEESA_SC_Li256ELb0ELb1ELb0ELb0EEENS1_30DynamicPersistentTileSchedulerILi256ELi256ELb0ELb1ELb0EEEEEEEEEvNT_6ParamsE)
        .other          _ZN7cutlass13device_kernelIN5flash19enable_sm80_to_sm89INS1_16FlashAttnFwdSm80INS1_25CollectiveMainloopFwdSm80ILi8ELi1ELb1EN4cute5tupleIJNS5_1CILi128EEES8_S8_EEELi128ENS_10bfloat16_tEfNS_4arch4Sm80ELb1ELb0ELb1ELb0ELb0ELb0ELb1ELb0EEENS1_21CollectiveEpilogueFwdIS9_NS6_IJNS7_ILi1EEESF_SF_EEESA_SC_Li256ELb0ELb1ELb0ELb0EEENS1_30DynamicPersistentTileSchedulerILi256ELi256ELb0ELb1ELb0EEEEEEEEEvNT_6ParamsE,@"STO_CUDA_ENTRY STV_DEFAULT"
_ZN7cutlass13device_kernelIN5flash19enable_sm80_to_sm89INS1_16FlashAttnFwdSm80INS1_25CollectiveMainloopFwdSm80ILi8ELi1ELb1EN4cute5tupleIJNS5_1CILi128EEES8_S8_EEELi128ENS_10bfloat16_tEfNS_4arch4Sm80ELb1ELb0ELb1ELb0ELb0ELb0ELb1ELb0EEENS1_21CollectiveEpilogueFwdIS9_NS6_IJNS7_ILi1EEESF_SF_EEESA_SC_Li256ELb0ELb1ELb0ELb0EEENS1_30DynamicPersistentTileSchedulerILi256ELi256ELb0ELb1ELb0EEEEEEEEEvNT_6ParamsE:
[----:B------:R-:W-:Y:S01]  /*0000*/  LDC R1, c[0x0][0x28] ;  /* 0x00000a00ff017b82 */ /* 0x000fe20000000800 */
[----:B------:R-:W-:Y:S05]  /*0010*/  EXIT ;  /* 0x000000000000794d */ /* 0x000fea0003800000 */
.L_x_6:
        /* <DEDUP_REMOVED lines=14> */
.L_x_42:


//--------------------- .text._ZN7cutlass13device_kernelIN5flash19enable_sm80_to_sm89INS1_16FlashAttnFwdSm80INS1_25CollectiveMainloopFwdSm80ILi8ELi1ELb1EN4cute5tupleIJNS5_1CILi128EEES8_S8_EEELi128ENS_10bfloat16_tEfNS_4arch4Sm80ELb1ELb0ELb1ELb1ELb0ELb0ELb1ELb0EEENS1_21CollectiveEpilogueFwdIS9_NS6_IJNS7_ILi1EEESF_SF_EEESA_SC_Li256ELb1ELb1ELb0ELb0EEENS1_19SingleTileSchedulerILb1ELb0ELb1ELi128EEEEEEEEEvNT_6ParamsE --------------------------
	.section	.text._ZN7cutlass13device_kernelIN5flash19enable_sm80_to_sm89INS1_16FlashAttnFwdSm80INS1_25CollectiveMainloopFwdSm80ILi8ELi1ELb1EN4cute5tupleIJNS5_1CILi128EEES8_S8_EEELi128ENS_10bfloat16_tEfNS_4arch4Sm80ELb1ELb0ELb1ELb1ELb0ELb0ELb1ELb0EEENS1_21CollectiveEpilogueFwdIS9_NS6_IJNS7_ILi1EEESF_SF_EEESA_SC_Li256ELb1ELb1ELb0ELb0EEENS1_19SingleTileSchedulerILb1ELb0ELb1ELi128EEEEEEEEEvNT_6ParamsE,"ax",@progbits
	.align	128
.text._ZN7cutlass13device_kernelIN5flash19enable_sm80_to_sm89INS1_16FlashAttnFwdSm80INS1_25CollectiveMainloopFwdSm80ILi8ELi1ELb1EN4cute5tupleIJNS5_1CILi128EEES8_S8_EEELi128ENS_10bfloat16_tEfNS_4arch4Sm80ELb1ELb0ELb1ELb1ELb0ELb0ELb1ELb0EEENS1_21CollectiveEpilogueFwdIS9_NS6_IJNS7_ILi1EEESF_SF_EEESA_SC_Li256ELb1ELb1ELb0ELb0EEENS1_19SingleTileSchedulerILb1ELb0ELb1ELi128EEEEEEEEEvNT_6ParamsE:
        .type           _ZN7cutlass13device_kernelIN5flash19enable_sm80_to_sm89INS1_16FlashAttnFwdSm80INS1_25CollectiveMainloopFwdSm80ILi8ELi1ELb1EN4cute5tupleIJNS5_1CILi128EEES8_S8_EEELi128ENS_10bfloat16_tEfNS_4arch4Sm80ELb1ELb0ELb1ELb1ELb0ELb0ELb1ELb0EEENS1_21CollectiveEpilogueFwdIS9_NS6_IJNS7_ILi1EEESF_SF_EEESA_SC_Li256ELb1ELb1ELb0ELb0EEENS1_19SingleTileSchedulerILb1ELb0ELb1ELi128EEEEEEEEEvNT_6ParamsE,@function
        .size           _ZN7cutlass13device_kernelIN5flash19enable_sm80_to_sm89INS1_16FlashAttnFwdSm80INS1_25CollectiveMainloopFwdSm80ILi8ELi1ELb1EN4cute5tupleIJNS5_1CILi128EEES8_S8_EEELi128ENS_10bfloat16_tEfNS_4arch4Sm80ELb1ELb0ELb1ELb1ELb0ELb0ELb1ELb0EEENS1_21CollectiveEpilogueFwdIS9_NS6_IJNS7_ILi1EEESF_SF_EEESA_SC_Li256ELb1ELb1ELb0ELb0EEENS1_19SingleTileSchedulerILb1ELb0ELb1ELi128EEEEEEEEEvNT_6ParamsE,(.L_x_43 - _ZN7cutlass13device_kernelIN5flash19enable_sm80_to_sm89INS1_16FlashAttnFwdSm80INS1_25CollectiveMainloopFwdSm80ILi8ELi1ELb1EN4cute5tupleIJNS5_1CILi128EEES8_S8_EEELi128ENS_10bfloat16_tEfNS_4arch4Sm80ELb1ELb0ELb1ELb1ELb0ELb0ELb1ELb0EEENS1_21CollectiveEpilogueFwdIS9_NS6_IJNS7_ILi1EEESF_SF_EEESA_SC_Li256ELb1ELb1ELb0ELb0EEENS1_19SingleTileSchedulerILb1ELb0ELb1ELi128EEEEEEEEEvNT_6ParamsE)
        .other          _ZN7cutlass13device_kernelIN5flash19enable_sm80_to_sm89INS1_16FlashAttnFwdSm80INS1_25CollectiveMainloopFwdSm80ILi8ELi1ELb1EN4cute5tupleIJNS5_1CILi128EEES8_S8_EEELi128ENS_10bfloat16_tEfNS_4arch4Sm80ELb1ELb0ELb1ELb1ELb0ELb0ELb1ELb0EEENS1_21CollectiveEpilogueFwdIS9_NS6_IJNS7_ILi1EEESF_SF_EEESA_SC_Li256ELb1ELb1ELb0ELb0EEENS1_19SingleTileSchedulerILb1ELb0ELb1ELi128EEEEEEEEEvNT_6ParamsE,@"STO_CUDA_ENTRY STV_DEFAULT"
_ZN7cutlass13device_kernelIN5flash19enable_sm80_to_sm89INS1_16FlashAttnFwdSm80INS1_25CollectiveMainloopFwdSm80ILi8ELi1ELb1EN4cute5tupleIJNS5_1CILi128EEES8_S8_EEELi128ENS_10bfloat16_tEfNS_4arch4Sm80ELb1ELb0ELb1ELb1ELb0ELb0ELb1ELb0EEENS1_21CollectiveEpilogueFwdIS9_NS6_IJNS7_ILi1EEESF_SF_EEESA_SC_Li256ELb1ELb1ELb0ELb0EEENS1_19SingleTileSchedulerILb1ELb0ELb1ELi128EEEEEEEEEvNT_6ParamsE:
[----:B------:R-:W-:Y:S01]  /*0000*/  LDC R1, c[0x0][0x28] ;  /* 0x00000a00ff017b82 */ /* 0x000fe20000000800 */
[----:B------:R-:W-:Y:S05]  /*0010*/  EXIT ;  /* 0x000000000000794d */ /* 0x000fea0003800000 */
.L_x_7:
        /* <DEDUP_REMOVED lines=14> */
.L_x_43:


//--------------------- .text._ZN7cutlass13device_kernelIN5flash19enable_sm80_to_sm89INS1_16FlashAttnFwdSm80INS1_25CollectiveMainloopFwdSm80ILi8ELi1ELb1EN4cute5tupleIJNS5_1CILi128EEES8_S8_EEELi128ENS_10bfloat16_tEfNS_4arch4Sm80ELb1ELb0ELb1ELb1ELb0ELb1ELb1ELb0EEENS1_21CollectiveEpilogueFwdIS9_NS6_IJNS7_ILi1EEESF_SF_EEESA_SC_Li256ELb1ELb1ELb0ELb0EEENS1_19SingleTileSchedulerILb1ELb0ELb1ELi128EEEEEEEEEvNT_6ParamsE --------------------------
	.section	.text._ZN7cutlass13device_kernelIN5flash19enable_sm80_to_sm89INS1_16FlashAttnFwdSm80INS1_25CollectiveMainloopFwdSm80ILi8ELi1ELb1EN4cute5tupleIJNS5_1CILi128EEES8_S8_EEELi128ENS_10bfloat16_tEfNS_4arch4Sm80ELb1ELb0ELb1ELb1ELb0ELb1ELb1ELb0EEENS1_21CollectiveEpilogueFwdIS9_NS6_IJNS7_ILi1EEESF_SF_EEESA_SC_Li256ELb1ELb1ELb0ELb0EEENS1_19SingleTileSchedulerILb1ELb0ELb1ELi128EEEEEEEEEvNT_6ParamsE,"ax",@progbits
	.align	128
.text._ZN7cutlass13device_kernelIN5flash19enable_sm80_to_sm89INS1_16FlashAttnFwdSm80INS1_25CollectiveMainloopFwdSm80ILi8ELi1ELb1EN4cute5tupleIJNS5_1CILi128EEES8_S8_EEELi128ENS_10bfloat16_tEfNS_4arch4Sm80ELb1ELb0ELb1ELb1ELb0ELb1ELb1ELb0EEENS1_21CollectiveEpilogueFwdIS9_NS6_IJNS7_ILi1EEESF_SF_EEESA_SC_Li256ELb1ELb1ELb0ELb0EEENS1_19SingleTileSchedulerILb1ELb0ELb1ELi128EEEEEEEEEvNT_6ParamsE:
        .type           _ZN7cutlass13device_kernelIN5flash19enable_sm80_to_sm89INS1_16FlashAttnFwdSm80INS1_25CollectiveMainloopFwdSm80ILi8ELi1ELb1EN4cute5tupleIJNS5_1CILi128EEES8_S8_EEELi128ENS_10bfloat16_tEfNS_4arch4Sm80ELb1ELb0ELb1ELb1ELb0ELb1ELb1ELb0EEENS1_21CollectiveEpilogueFwdIS9_NS6_IJNS7_ILi1EEESF_SF_EEESA_SC_Li256ELb1ELb1ELb0ELb0EEENS1_19SingleTileSchedulerILb1ELb0ELb1ELi128EEEEEEEEEvNT_6ParamsE,@function
        .size           _ZN7cutlass13device_kernelIN5flash19enable_sm80_to_sm89INS1_16FlashAttnFwdSm80INS1_25CollectiveMainloopFwdSm80ILi8ELi1ELb1EN4cute5tupleIJNS5_1CILi128EEES8_S8_EEELi128ENS_10bfloat16_tEfNS_4arch4Sm80ELb1ELb0ELb1ELb1ELb0ELb1ELb1ELb0EEENS1_21CollectiveEpilogueFwdIS9_NS6_IJNS7_ILi1EEESF_SF_EEESA_SC_Li256ELb1ELb1ELb0ELb0EEENS1_19SingleTileSchedulerILb1ELb0ELb1ELi128EEEEEEEEEvNT_6ParamsE,(.L_x_44 - _ZN7cutlass13device_kernelIN5flash19enable_sm80_to_sm89INS1_16FlashAttnFwdSm80INS1_25CollectiveMainloopFwdSm80ILi8ELi1ELb1EN4cute5tupleIJNS5_1CILi128EEES8_S8_EEELi128ENS_10bfloat16_tEfNS_4arch4Sm80ELb1ELb0ELb1ELb1ELb0ELb1ELb1ELb0EEENS1_21CollectiveEpilogueFwdIS9_NS6_IJNS7_ILi1EEESF_SF_EEESA_SC_Li256ELb1ELb1ELb0ELb0EEENS1_19SingleTileSchedulerILb1ELb0ELb1ELi128EEEEEEEEEvNT_6ParamsE)
        .other          _ZN7cutlass13device_kernelIN5flash19enable_sm80_to_sm89INS1_16FlashAttnFwdSm80INS1_25CollectiveMainloopFwdSm80ILi8ELi1ELb1EN4cute5tupleIJNS5_1CILi128EEES8_S8_EEELi128ENS_10bfloat16_tEfNS_4arch4Sm80ELb1ELb0ELb1ELb1ELb0ELb1ELb1ELb0EEENS1_21CollectiveEpilogueFwdIS9_NS6_IJNS7_ILi1EEESF_SF_EEESA_SC_Li256ELb1ELb1ELb0ELb0EEENS1_19SingleTileSchedulerILb1ELb0ELb1ELi128EEEEEEEEEvNT_6ParamsE,@"STO_CUDA_ENTRY STV_DEFAULT"
_ZN7cutlass13device_kernelIN5flash19enable_sm80_to_sm89INS1_16FlashAttnFwdSm80INS1_25CollectiveMainloopFwdSm80ILi8ELi1ELb1EN4cute5tupleIJNS5_1CILi128EEES8_S8_EEELi128ENS_10bfloat16_tEfNS_4arch4Sm80ELb1ELb0ELb1ELb1ELb0ELb1ELb1ELb0EEENS1_21CollectiveEpilogueFwdIS9_NS6_IJNS7_ILi1EEESF_SF_EEESA_SC_Li256ELb1ELb1ELb0ELb0EEENS1_19SingleTileSchedulerILb1ELb0ELb1ELi128EEEEEEEEEvNT_6ParamsE:
[----:B------:R-:W-:Y:S01]  /*0000*/  LDC R1, c[0x0][0x28] ;  /* 0x00000a00ff017b82 */ /* 0x000fe20000000800 */
[----:B------:R-:W-:Y:S05]  /*0010*/  EXIT ;  /* 0x000000000000794d */ /* 0x000fea0003800000 */
.L_x_8:
        /* <DEDUP_REMOVED lines=14> */
.L_x_44:


//--------------------- .text._ZN7cutlass13device_kernelIN5flash19enable_sm80_to_sm89INS1_16FlashAttnFwdSm80INS1_25CollectiveMainloopFwdSm80ILi4ELi1ELb0EN4cute5tupleIJNS5_1CILi128EEENS7_ILi64EEES8_EEELi128ENS_10bfloat16_tEfNS_4arch4Sm80ELb0ELb0ELb1ELb0ELb0ELb0ELb1ELb0EEENS1_21CollectiveEpilogueFwdINS6_IJS8_S8_S9_EEENS6_IJNS7_ILi1EEESH_SH_EEESB_SD_Li128ELb0ELb1ELb0ELb0EEENS1_19SingleTileSchedulerILb0ELb0ELb1ELi128EEEEEEEEEvNT_6ParamsE --------------------------
	.section	.text._ZN7cutlass13device_kernelIN5flash19enable_sm80_to_sm89INS1_16FlashAttnFwdSm80INS1_25CollectiveMainloopFwdSm80ILi4ELi1ELb0EN4cute5tupleIJNS5_1CILi128EEENS7_ILi64EEES8_EEELi128ENS_10bfloat16_tEfNS_4arch4Sm80ELb0ELb0ELb1ELb0ELb0ELb0ELb1ELb0EEENS1_21CollectiveEpilogueFwdINS6_IJS8_S8_S9_EEENS6_IJNS7_ILi1EEESH_SH_EEESB_SD_Li128ELb0ELb1ELb0ELb0EEENS1_19SingleTileSchedulerILb0ELb0ELb1ELi128EEEEEEEEEvNT_6ParamsE,"ax",@progbits
	.align	128
.text._ZN7cutlass13device_kernelIN5flash19enable_sm80_to_sm89INS1_16FlashAttnFwdSm80INS1_25CollectiveMainloopFwdSm80ILi4ELi1ELb0EN4cute5tupleIJNS5_1CILi128EEENS7_ILi64EEES8_EEELi128ENS_10bfloat16_tEfNS_4arch4Sm80ELb0ELb0ELb1ELb0ELb0ELb0ELb1ELb0EEENS1_21CollectiveEpilogueFwdINS6_IJS8_S8_S9_EEENS6_IJNS7_ILi1EEESH_SH_EEESB_SD_Li128ELb0ELb1ELb0ELb0EEENS1_19SingleTileSchedulerILb0ELb0ELb1ELi128EEEEEEEEEvNT_6ParamsE:
        .type           _ZN7cutlass13device_kernelIN5flash19enable_sm80_to_sm89INS1_16FlashAttnFwdSm80INS1_25CollectiveMainloopFwdSm80ILi4ELi1ELb0EN4cute5tupleIJNS5_1CILi128EEENS7_ILi64EEES8_EEELi128ENS_10bfloat16_tEfNS_4arch4Sm80ELb0ELb0ELb1ELb0ELb0ELb0ELb1ELb0EEENS1_21CollectiveEpilogueFwdINS6_IJS8_S8_S9_EEENS6_IJNS7_ILi1EEESH_SH_EEESB_SD_Li128ELb0ELb1ELb0ELb0EEENS1_19SingleTileSchedulerILb0ELb0ELb1ELi128EEEEEEEEEvNT_6ParamsE,@function
        .size           _ZN7cutlass13device_kernelIN5flash19enable_sm80_to_sm89INS1_16FlashAttnFwdSm80INS1_25CollectiveMainloopFwdSm80ILi4ELi1ELb0EN4cute5tupleIJNS5_1CILi128EEENS7_ILi64EEES8_EEELi128ENS_10bfloat16_tEfNS_4arch4Sm80ELb0ELb0ELb1ELb0ELb0ELb0ELb1ELb0EEENS1_21CollectiveEpilogueFwdINS6_IJS8_S8_S9_EEENS6_IJNS7_ILi1EEESH_SH_EEESB_SD_Li128ELb0ELb1ELb0ELb0EEENS1_19SingleTileSchedulerILb0ELb0ELb1ELi128EEEEEEEEEvNT_6ParamsE,(.L_x_45 - _ZN7cutlass13device_kernelIN5flash19enable_sm80_to_sm89INS1_16FlashAttnFwdSm80INS1_25CollectiveMainloopFwdSm80ILi4ELi1ELb0EN4cute5tupleIJNS5_1CILi128EEENS7_ILi64EEES8_EEELi128ENS_10bfloat16_tEfNS_4arch4Sm80ELb0ELb0ELb1ELb0ELb0ELb0ELb1ELb0EEENS1_21CollectiveEpilogueFwdINS6_IJS8_S8_S9_EEENS6_IJNS7_ILi1EEESH_SH_EEESB_SD_Li128ELb0ELb1ELb0ELb0EEENS1_19SingleTileSchedulerILb0ELb0ELb1ELi128EEEEEEEEEvNT_6ParamsE)
        .other          _ZN7cutlass13device_kernelIN5flash19enable_sm80_to_sm89INS1_16FlashAttnFwdSm80INS1_25CollectiveMainloopFwdSm80ILi4ELi1ELb0EN4cute5tupleIJNS5_1CILi128EEENS7_ILi64EEES8_EEELi128ENS_10bfloat16_tEfNS_4arch4Sm80ELb0ELb0ELb1ELb0ELb0ELb0ELb1ELb0EEENS1_21CollectiveEpilogueFwdINS6_IJS8_S8_S9_EEENS6_IJNS7_ILi1EEESH_SH_EEESB_SD_Li128ELb0ELb1ELb0ELb0EEENS1_19SingleTileSchedulerILb0ELb0ELb1ELi128EEEEEEEEEvNT_6ParamsE,@"STO_CUDA_ENTRY STV_DEFAULT"
_ZN7cutlass13device_kernelIN5flash19enable_sm80_to_sm89INS1_16FlashAttnFwdSm80INS1_25CollectiveMainloopFwdSm80ILi4ELi1ELb0EN4cute5tupleIJNS5_1CILi128EEENS7_ILi64EEES8_EEELi128ENS_10bfloat16_tEfNS_4arch4Sm80ELb0ELb0ELb1ELb0ELb0ELb0ELb1ELb0EEENS1_21CollectiveEpilogueFwdINS6_IJS8_S8_S9_EEENS6_IJNS7_ILi1EEESH_SH_EEESB_SD_Li128ELb0ELb1ELb0ELb0EEENS1_19SingleTileSchedulerILb0ELb0ELb1ELi128EEEEEEEEEvNT_6ParamsE:
[----:B------:R-:W-:Y:S01]  /*0000*/  LDC R1, c[0x0][0x28] ;  /* 0x00000a00ff017b82 */ /* 0x000fe20000000800 */
[----:B------:R-:W-:Y:S05]  /*0010*/  EXIT ;  /* 0x000000000000794d */ /* 0x000fea0003800000 */
.L_x_9:
        /* <DEDUP_REMOVED lines=14> */
.L_x_45:


//--------------------- .text._ZN7cutlass13device_kernelIN5flash19enable_sm80_to_sm89INS1_16FlashAttnFwdSm80INS1_25CollectiveMainloopFwdSm80ILi4ELi1ELb0EN4cute5tupleIJNS5_1CILi128EEENS7_ILi64EEES8_EEELi128ENS_10bfloat16_tEfNS_4arch4Sm80ELb0ELb0ELb1ELb1ELb0ELb0ELb1ELb0EEENS1_21CollectiveEpilogueFwdINS6_IJS8_S8_S9_EEENS6_IJNS7_ILi1EEESH_SH_EEESB_SD_Li128ELb1ELb1ELb0ELb0EEENS1_19SingleTileSchedulerILb1ELb0ELb1ELi128EEEEEEEEEvNT_6ParamsE --------------------------
	.section	.text._ZN7cutlass13device_kernelIN5flash19enable_sm80_to_sm89INS1_16FlashAttnFwdSm80INS1_25CollectiveMainloopFwdSm80ILi4ELi1ELb0EN4cute5tupleIJNS5_1CILi128EEENS7_ILi64EEES8_EEELi128ENS_10bfloat16_tEfNS_4arch4Sm80ELb0ELb0ELb1ELb1ELb0ELb0ELb1ELb0EEENS1_21CollectiveEpilogueFwdINS6_IJS8_S8_S9_EEENS6_IJNS7_ILi1EEESH_SH_EEESB_SD_Li128ELb1ELb1ELb0ELb0EEENS1_19SingleTileSchedulerILb1ELb0ELb1ELi128EEEEEEEEEvNT_6ParamsE,"ax",@progbits
	.align	128
.text._ZN7cutlass13device_kernelIN5flash19enable_sm80_to_sm89INS1_16FlashAttnFwdSm80INS1_25CollectiveMainloopFwdSm80ILi4ELi1ELb0EN4cute5tupleIJNS5_1CILi128EEENS7_ILi64EEES8_EEELi128ENS_10bfloat16_tEfNS_4arch4Sm80ELb0ELb0ELb1ELb1ELb0ELb0ELb1ELb0EEENS1_21CollectiveEpilogueFwdINS6_IJS8_S8_S9_EEENS6_IJNS7_ILi1EEESH_SH_EEESB_SD_Li128ELb1ELb1ELb0ELb0EEENS1_19SingleTileSchedulerILb1ELb0ELb1ELi128EEEEEEEEEvNT_6ParamsE:
        .type           _ZN7cutlass13device_kernelIN5flash19enable_sm80_to_sm89INS1_16FlashAttnFwdSm80INS1_25CollectiveMainloopFwdSm80ILi4ELi1ELb0EN4cute5tupleIJNS5_1CILi128EEENS7_ILi64EEES8_EEELi128ENS_10bfloat16_tEfNS_4arch4Sm80ELb0ELb0ELb1ELb1ELb0ELb0ELb1ELb0EEENS1_21CollectiveEpilogueFwdINS6_IJS8_S8_S9_EEENS6_IJNS7_ILi1EEESH_SH_EEESB_SD_Li128ELb1ELb1ELb0ELb0EEENS1_19SingleTileSchedulerILb1ELb0ELb1ELi128EEEEEEEEEvNT_6ParamsE,@function
        .size           _ZN7cutlass13device_kernelIN5flash19enable_sm80_to_sm89INS1_16FlashAttnFwdSm80INS1_25CollectiveMainloopFwdSm80ILi4ELi1ELb0EN4cute5tupleIJNS5_1CILi128EEENS7_ILi64EEES8_EEELi128ENS_10bfloat16_tEfNS_4arch4Sm80ELb0ELb0ELb1ELb1ELb0ELb0ELb1ELb0EEENS1_21CollectiveEpilogueFwdINS6_IJS8_S8_S9_EEENS6_IJNS7_ILi1EEESH_SH_EEESB_SD_Li128ELb1ELb1ELb0ELb0EEENS1_19SingleTileSchedulerILb1ELb0ELb1ELi128EEEEEEEEEvNT_6ParamsE,(.L_x_46 - _ZN7cutlass13device_kernelIN5flash19enable_sm80_to_sm89INS1_16FlashAttnFwdSm80INS1_25CollectiveMainloopFwdSm80ILi4ELi1ELb0EN4cute5tupleIJNS5_1CILi128EEENS7_ILi64EEES8_EEELi128ENS_10bfloat16_tEfNS_4arch4Sm80ELb0ELb0ELb1ELb1ELb0ELb0ELb1ELb0EEENS1_21CollectiveEpilogueFwdINS6_IJS8_S8_S9_EEENS6_IJNS7_ILi1EEESH_SH_EEESB_SD_Li128ELb1ELb1ELb0ELb0EEENS1_19SingleTileSchedulerILb1ELb0ELb1ELi128EEEEEEEEEvNT_6ParamsE)
        .other          _ZN7cutlass13device_kernelIN5flash19enable_sm80_to_sm89INS1_16FlashAttnFwdSm80INS1_25CollectiveMainloopFwdSm80ILi4ELi1ELb0EN4cute5tupleIJNS5_1CILi128EEENS7_ILi64EEES8_EEELi128ENS_10bfloat16_tEfNS_4arch4Sm80ELb0ELb0ELb1ELb1ELb0ELb0ELb1ELb0EEENS1_21CollectiveEpilogueFwdINS6_IJS8_S8_S9_EEENS6_IJNS7_ILi1EEESH_SH_EEESB_SD_Li128ELb1ELb1ELb0ELb0EEENS1_19SingleTileSchedulerILb1ELb0ELb1ELi128EEEEEEEEEvNT_6ParamsE,@"STO_CUDA_ENTRY STV_DEFAULT"
_ZN7cutlass13device_kernelIN5flash19enable_sm80_to_sm89INS1_16FlashAttnFwdSm80INS1_25CollectiveMainloopFwdSm80ILi4ELi1ELb0EN4cute5tupleIJNS5_1CILi128EEENS7_ILi64EEES8_EEELi128ENS_10bfloat16_tEfNS_4arch4Sm80ELb0ELb0ELb1ELb1ELb0ELb0ELb1ELb0EEENS1_21CollectiveEpilogueFwdINS6_IJS8_S8_S9_EEENS6_IJNS7_ILi1EEESH_SH_EEESB_SD_Li128ELb1ELb1ELb0ELb0EEENS1_19SingleTileSchedulerILb1ELb0ELb1ELi128EEEEEEEEEvNT_6ParamsE:
[----:B------:R-:W-:Y:S01]  /*0000*/  LDC R1, c[0x0][0x28] ;  /* 0x00000a00ff017b82 */ /* 0x000fe20000000800 */
[----:B------:R-:W-:Y:S05]  /*0010*/  EXIT ;  /* 0x000000000000794d */ /* 0x000fea0003800000 */
.L_x_10:
        /* <DEDUP_REMOVED lines=14> */
.L_x_46:


//--------------------- .text._ZN7cutlass13device_kernelIN5flash19enable_sm80_to_sm89INS1_16FlashAttnFwdSm80INS1_25CollectiveMainloopFwdSm80ILi4ELi1ELb0EN4cute5tupleIJNS5_1CILi128EEENS7_ILi64EEES8_EEELi128ENS_10bfloat16_tEfNS_4arch4Sm80ELb0ELb0ELb1ELb1ELb0ELb1ELb1ELb0EEENS1_21CollectiveEpilogueFwdINS6_IJS8_S8_S9_EEENS6_IJNS7_ILi1EEESH_SH_EEESB_SD_Li128ELb1ELb1ELb0ELb0EEENS1_19SingleTileSchedulerILb1ELb0ELb1ELi128EEEEEEEEEvNT_6ParamsE --------------------------
	.section	.text._ZN7cutlass13device_kernelIN5flash19enable_sm80_to_sm89INS1_16FlashAttnFwdSm80INS1_25CollectiveMainloopFwdSm80ILi4ELi1ELb0EN4cute5tupleIJNS5_1CILi128EEENS7_ILi64EEES8_EEELi128ENS_10bfloat16_tEfNS_4arch4Sm80ELb0ELb0ELb1ELb1ELb0ELb1ELb1ELb0EEENS1_21CollectiveEpilogueFwdINS6_IJS8_S8_S9_EEENS6_IJNS7_ILi1EEESH_SH_EEESB_SD_Li128ELb1ELb1ELb0ELb0EEENS1_19SingleTileSchedulerILb1ELb0ELb1ELi128EEEEEEEEEvNT_6ParamsE,"ax",@progbits
	.align	128
.text._ZN7cutlass13device_kernelIN5flash19enable_sm80_to_sm89INS1_16FlashAttnFwdSm80INS1_25CollectiveMainloopFwdSm80ILi4ELi1ELb0EN4cute5tupleIJNS5_1CILi128EEENS7_ILi64EEES8_EEELi128ENS_10bfloat16_tEfNS_4arch4Sm80ELb0ELb0ELb1ELb1ELb0ELb1ELb1ELb0EEENS1_21CollectiveEpilogueFwdINS6_IJS8_S8_S9_EEENS6_IJNS7_ILi1EEESH_SH_EEESB_SD_Li128ELb1ELb1ELb0ELb0EEENS1_19SingleTileSchedulerILb1ELb0ELb1ELi128EEEEEEEEEvNT_6ParamsE:
        .type           _ZN7cutlass13device_kernelIN5flash19enable_sm80_to_sm89INS1_16FlashAttnFwdSm80INS1_25CollectiveMainloopFwdSm80ILi4ELi1ELb0EN4cute5tupleIJNS5_1CILi128EEENS7_ILi64EEES8_EEELi128ENS_10bfloat16_tEfNS_4arch4Sm80ELb0ELb0ELb1ELb1ELb0ELb1ELb1ELb0EEENS1_21CollectiveEpilogueFwdINS6_IJS8_S8_S9_EEENS6_IJNS7_ILi1EEESH_SH_EEESB_SD_Li128ELb1ELb1ELb0ELb0EEENS1_19SingleTileSchedulerILb1ELb0ELb1ELi128EEEEEEEEEvNT_6ParamsE,@function
        .size           _ZN7cutlass13device_kernelIN5flash19enable_sm80_to_sm89INS1_16FlashAttnFwdSm80INS1_25CollectiveMainloopFwdSm80ILi4ELi1ELb0EN4cute5tupleIJNS5_1CILi128EEENS7_ILi64EEES8_EEELi128ENS_10bfloat16_tEfNS_4arch4Sm80ELb0ELb0ELb1ELb1ELb0ELb1ELb1ELb0EEENS1_21CollectiveEpilogueFwdINS6_IJS8_S8_S9_EEENS6_IJNS7_ILi1EEESH_SH_EEESB_SD_Li128ELb1ELb1ELb0ELb0EEENS1_19SingleTileSchedulerILb1ELb0ELb1ELi128EEEEEEEEEvNT_6ParamsE,(.L_x_47 - _ZN7cutlass13device_kernelIN5flash19enable_sm80_to_sm89INS1_16FlashAttnFwdSm80INS1_25CollectiveMainloopFwdSm80ILi4ELi1ELb0EN4cute5tupleIJNS5_1CILi128EEENS7_ILi64EEES8_EEELi128ENS_10bfloat16_tEfNS_4arch4Sm80ELb0ELb0ELb1ELb1ELb0ELb1ELb1ELb0EEENS1_21CollectiveEpilogueFwdINS6_IJS8_S8_S9_EEENS6_IJNS7_ILi1EEESH_SH_EEESB_SD_Li128ELb1ELb1ELb0ELb0EEENS1_19SingleTileSchedulerILb1ELb0ELb1ELi128EEEEEEEEEvNT_6ParamsE)
        .other          _ZN7cutlass13device_kernelIN5flash19enable_sm80_to_sm89INS1_16FlashAttnFwdSm80INS1_25CollectiveMainloopFwdSm80ILi4ELi1ELb0EN4cute5tupleIJNS5_1CILi128EEENS7_ILi64EEES8_EEELi128ENS_10bfloat16_tEfNS_4arch4Sm80ELb0ELb0ELb1ELb1ELb0ELb1ELb1ELb0EEENS1_21CollectiveEpilogueFwdINS6_IJS8_S8_S9_EEENS6_IJNS7_ILi1EEESH_SH_EEESB_SD_Li128ELb1ELb1ELb0ELb0EEENS1_19SingleTileSchedulerILb1ELb0ELb1ELi128EEEEEEEEEvNT_6ParamsE,@"STO_CUDA_ENTRY STV_DEFAULT"
_ZN7cutlass13device_kernelIN5flash19enable_sm80_to_sm89INS1_16FlashAttnFwdSm80INS1_25CollectiveMainloopFwdSm80ILi4ELi1ELb0EN4cute5tupleIJNS5_1CILi128EEENS7_ILi64EEES8_EEELi128ENS_10bfloat16_tEfNS_4arch4Sm80ELb0ELb0ELb1ELb1ELb0ELb1ELb1ELb0EEENS1_21CollectiveEpilogueFwdINS6_IJS8_S8_S9_EEENS6_IJNS7_ILi1EEESH_SH_EEESB_SD_Li128ELb1ELb1ELb0ELb0EEENS1_19SingleTileSchedulerILb1ELb0ELb1ELi128EEEEEEEEEvNT_6ParamsE:
[----:B------:R-:W-:Y:S01]  /*0000*/  LDC R1, c[0x0][0x28] ;  /* 0x00000a00ff017b82 */ /* 0x000fe20000000800 */
[----:B------:R-:W-:Y:S05]  /*0010*/  EXIT ;  /* 0x000000000000794d */ /* 0x000fea0003800000 */
.L_x_11:
        /* <DEDUP_REMOVED lines=14> */
.L_x_47:


//--------------------- .text._ZN7cutlass13device_kernelIN5flash19enable_sm80_to_sm89INS1_16FlashAttnFwdSm80INS1_25CollectiveMainloopFwdSm80ILi4ELi1ELb0EN4cute5tupleIJNS5_1CILi128EEENS7_ILi48EEES8_EEELi128ENS_10bfloat16_tEfNS_4arch4Sm80ELb0ELb1ELb1ELb0ELb0ELb0ELb1ELb0EEENS1_21CollectiveEpilogueFwdINS6_IJS8_S8_S9_EEENS6_IJNS7_ILi1EEESH_SH_EEESB_SD_Li128ELb0ELb1ELb0ELb0EEENS1_19SingleTileSchedulerILb0ELb0ELb1ELi128EEEEEEEEEvNT_6ParamsE --------------------------
	.section	.text._ZN7cutlass13device_kernelIN5flash19enable_sm80_to_sm89INS1_16FlashAttnFwdSm80INS1_25CollectiveMainloopFwdSm80ILi4ELi1ELb0EN4cute5tupleIJNS5_1CILi128EEENS7_ILi48EEES8_EEELi128ENS_10bfloat16_tEfNS_4arch4Sm80ELb0ELb1ELb1ELb0ELb0ELb0ELb1ELb0EEENS1_21CollectiveEpilogueFwdINS6_IJS8_S8_S9_EEENS6_IJNS7_ILi1EEESH_SH_EEESB_SD_Li128ELb0ELb1ELb0ELb0EEENS1_19SingleTileSchedulerILb0ELb0ELb1ELi128EEEEEEEEEvNT_6ParamsE,"ax",@progbits
	.align	128
.text._ZN7cutlass13device_kernelIN5flash19enable_sm80_to_sm89INS1_16FlashAttnFwdSm80INS1_25CollectiveMainloopFwdSm80ILi4ELi1ELb0EN4cute5tupleIJNS5_1CILi128EEENS7_ILi48EEES8_EEELi128ENS_10bfloat16_tEfNS_4arch4Sm80ELb0ELb1ELb1ELb0ELb0ELb0ELb1ELb0EEENS1_21CollectiveEpilogueFwdINS6_IJS8_S8_S9_EEENS6_IJNS7_ILi1EEESH_SH_EEESB_SD_Li128ELb0ELb1ELb0ELb0EEENS1_19SingleTileSchedulerILb0ELb0ELb1ELi128EEEEEEEEEvNT_6ParamsE:
        .type           _ZN7cutlass13device_kernelIN5flash19enable_sm80_to_sm89INS1_16FlashAttnFwdSm80INS1_25CollectiveMainloopFwdSm80ILi4ELi1ELb0EN4cute5tupleIJNS5_1CILi128EEENS7_ILi48EEES8_EEELi128ENS_10bfloat16_tEfNS_4arch4Sm80ELb0ELb1ELb1ELb0ELb0ELb0ELb1ELb0EEENS1_21CollectiveEpilogueFwdINS6_IJS8_S8_S9_EEENS6_IJNS7_ILi1EEESH_SH_EEESB_SD_Li128ELb0ELb1ELb0ELb0EEENS1_19SingleTileSchedulerILb0ELb0ELb1ELi128EEEEEEEEEvNT_6ParamsE,@function
        .size           _ZN7cutlass13device_kernelIN5flash19enable_sm80_to_sm89INS1_16FlashAttnFwdSm80INS1_25CollectiveMainloopFwdSm80ILi4ELi1ELb0EN4cute5tupleIJNS5_1CILi128EEENS7_ILi48EEES8_EEELi128ENS_10bfloat16_tEfNS_4arch4Sm80ELb0ELb1ELb1ELb0ELb0ELb0ELb1ELb0EEENS1_21CollectiveEpilogueFwdINS6_IJS8_S8_S9_EEENS6_IJNS7_ILi1EEESH_SH_EEESB_SD_Li128ELb0ELb1ELb0ELb0EEENS1_19SingleTileSchedulerILb0ELb0ELb1ELi128EEEEEEEEEvNT_6ParamsE,(.L_x_48 - _ZN7cutlass13device_kernelIN5flash19enable_sm80_to_sm89INS1_16FlashAttnFwdSm80INS1_25CollectiveMainloopFwdSm80ILi4ELi1ELb0EN4cute5tupleIJNS5_1CILi128EEENS7_ILi48EEES8_EEELi128ENS_10bfloat16_tEfNS_4arch4Sm80ELb0ELb1ELb1ELb0ELb0ELb0ELb1ELb0EEENS1_21CollectiveEpilogueFwdINS6_IJS8_S8_S9_EEENS6_IJNS7_ILi1EEESH_SH_EEESB_SD_Li128ELb0ELb1ELb0ELb0EEENS1_19SingleTileSchedulerILb0ELb0ELb1ELi128EEEEEEEEEvNT_6ParamsE)
        .other          _ZN7cutlass13device_kernelIN5flash19enable_sm80_to_sm89INS1_16FlashAttnFwdSm80INS1_25CollectiveMainloopFwdSm80ILi4ELi1ELb0EN4cute5tupleIJNS5_1CILi128EEENS7_ILi48EEES8_EEELi128ENS_10bfloat16_tEfNS_4arch4Sm80ELb0ELb1ELb1ELb0ELb0ELb0ELb1ELb0EEENS1_21CollectiveEpilogueFwdINS6_IJS8_S8_S9_EEENS6_IJNS7_ILi1EEESH_SH_EEESB_SD_Li128ELb0ELb1ELb0ELb0EEENS1_19SingleTileSchedulerILb0ELb0ELb1ELi128EEEEEEEEEvNT_6ParamsE,@"STO_CUDA_ENTRY STV_DEFAULT"
_ZN7cutlass13device_kernelIN5flash19enable_sm80_to_sm89INS1_16FlashAttnFwdSm80INS1_25CollectiveMainloopFwdSm80ILi4ELi1ELb0EN4cute5tupleIJNS5_1CILi128EEENS7_ILi48EEES8_EEELi128ENS_10bfloat16_tEfNS_4arch4Sm80ELb0ELb1ELb1ELb0ELb0ELb0ELb1ELb0EEENS1_21CollectiveEpilogueFwdINS6_IJS8_S8_S9_EEENS6_IJNS7_ILi1EEESH_SH_EEESB_SD_Li128ELb0ELb1ELb0ELb0EEENS1_19SingleTileSchedulerILb0ELb0ELb1ELi128EEEEEEEEEvNT_6ParamsE:
[----:B------:R-:W-:Y:S01]  /*0000*/  LDC R1, c[0x0][0x28] ;  /* 0x00000a00ff017b82 */ /* 0x000fe20000000800 */
[----:B------:R-:W-:Y:S05]  /*0010*/  EXIT ;  /* 0x000000000000794d */ /* 0x000fea0003800000 */
.L_x_12:
        /* <DEDUP_REMOVED lines=14> */
.L_x_48:


//--------------------- .text._ZN7cutlass13device_kernelIN5flash19enable_sm80_to_sm89INS1_16FlashAttnFwdSm80INS1_25CollectiveMainloopFwdSm80ILi4ELi1ELb0EN4cute5tupleIJNS5_1CILi128EEENS7_ILi48EEES8_EEELi128ENS_10bfloat16_tEfNS_4arch4Sm80ELb0ELb1ELb1ELb1ELb0ELb0ELb1ELb0EEENS1_21CollectiveEpilogueFwdINS6_IJS8_S8_S9_EEENS6_IJNS7_ILi1EEESH_SH_EEESB_SD_Li128ELb1ELb1ELb0ELb0EEENS1_19SingleTileSchedulerILb1ELb0ELb1ELi128EEEEEEEEEvNT_6ParamsE --------------------------
	.section	.text._ZN7cutlass13device_kernelIN5flash19enable_sm80_to_sm89INS1_16FlashAttnFwdSm80INS1_25CollectiveMainloopFwdSm80ILi4ELi1ELb0EN4cute5tupleIJNS5_1CILi128EEENS7_ILi48EEES8_EEELi128ENS_10bfloat16_tEfNS_4arch4Sm80ELb0ELb1ELb1ELb1ELb0ELb0ELb1ELb0EEENS1_21CollectiveEpilogueFwdINS6_IJS8_S8_S9_EEENS6_IJNS7_ILi1EEESH_SH_EEESB_SD_Li128ELb1ELb1ELb0ELb0EEENS1_19SingleTileSchedulerILb1ELb0ELb1ELi128EEEEEEEEEvNT_6ParamsE,"ax",@progbits
	.align	128
.text._ZN7cutlass13device_kernelIN5flash19enable_sm80_to_sm89INS1_16FlashAttnFwdSm80INS1_25CollectiveMainloopFwdSm80ILi4ELi1ELb0EN4cute5tupleIJNS5_1CILi128EEENS7_ILi48EEES8_EEELi128ENS_10bfloat16_tEfNS_4arch4Sm80ELb0ELb1ELb1ELb1ELb0ELb0ELb1ELb0EEENS1_21CollectiveEpilogueFwdINS6_IJS8_S8_S9_EEENS6_IJNS7_ILi1EEESH_SH_EEESB_SD_Li128ELb1ELb1ELb0ELb0EEENS1_19SingleTileSchedulerILb1ELb0ELb1ELi128EEEEEEEEEvNT_6ParamsE:
        .type           _ZN7cutlass13device_kernelIN5flash19enable_sm80_to_sm89INS1_16FlashAttnFwdSm80INS1_25CollectiveMainloopFwdSm80ILi4ELi1ELb0EN4cute5tupleIJNS5_1CILi128EEENS7_ILi48EEES8_EEELi128ENS_10bfloat16_tEfNS_4arch4Sm80ELb0ELb1ELb1ELb1ELb0ELb0ELb1ELb0EEENS1_21CollectiveEpilogueFwdINS6_IJS8_S8_S9_EEENS6_IJNS7_ILi1EEESH_SH_EEESB_SD_Li128ELb1ELb1ELb0ELb0EEENS1_19SingleTileSchedulerILb1ELb0ELb1ELi128EEEEEEEEEvNT_6ParamsE,@function
        .size           _ZN7cutlass13device_kernelIN5flash19enable_sm80_to_sm89INS1_16FlashAttnFwdSm80INS1_25CollectiveMainloopFwdSm80ILi4ELi1ELb0EN4cute5tupleIJNS5_1CILi128EEENS7_ILi48EEES8_EEELi128ENS_10bfloat16_tEfNS_4arch4Sm80ELb0ELb1ELb1ELb1ELb0ELb0ELb1ELb0EEENS1_21CollectiveEpilogueFwdINS6_IJS8_S8_S9_EEENS6_IJNS7_ILi1EEESH_SH_EEESB_SD_Li128ELb1ELb1ELb0ELb0EEENS1_19SingleTileSchedulerILb1ELb0ELb1ELi128EEEEEEEEEvNT_6ParamsE,(.L_x_49 - _ZN7cutlass13device_kernelIN5flash19enable_sm80_to_sm89INS1_16FlashAttnFwdSm80INS1_25CollectiveMainloopFwdSm80ILi4ELi1ELb0EN4cute5tupleIJNS5_1CILi128EEENS7_ILi48EEES8_EEELi128ENS_10bfloat16_tEfNS_4arch4Sm80ELb0ELb1ELb1ELb1ELb0ELb0ELb1ELb0EEENS1_21CollectiveEpilogueFwdINS6_IJS8_S8_S9_EEENS6_IJNS7_ILi1EEESH_SH_EEESB_SD_Li128ELb1ELb1ELb0ELb0EEENS1_19SingleTileSchedulerILb1ELb0ELb1ELi128EEEEEEEEEvNT_6ParamsE)
        .other          _ZN7cutlass13device_kernelIN5flash19enable_sm80_to_sm89INS1_16FlashAttnFwdSm80INS1_25CollectiveMainloopFwdSm80ILi4ELi1ELb0EN4cute5tupleIJNS5_1CILi128EEENS7_ILi48EEES8_EEELi128ENS_10bfloat16_tEfNS_4arch4Sm80ELb0ELb1ELb1ELb1ELb0ELb0ELb1ELb0EEENS1_21CollectiveEpilogueFwdINS6_IJS8_S8_S9_EEENS6_IJNS7_ILi1EEESH_SH_EEESB_SD_Li128ELb1ELb1ELb0ELb0EEENS1_19SingleTileSchedulerILb1ELb0ELb1ELi128EEEEEEEEEvNT_6ParamsE,@"STO_CUDA_ENTRY STV_DEFAULT"
_ZN7cutlass13device_kernelIN5flash19enable_sm80_to_sm89INS1_16FlashAttnFwdSm80INS1_25CollectiveMainloopFwdSm80ILi4ELi1ELb0EN4cute5tupleIJNS5_1CILi128EEENS7_ILi48EEES8_EEELi128ENS_10bfloat16_tEfNS_4arch4Sm80ELb0ELb1ELb1ELb1ELb0ELb0ELb1ELb0EEENS1_21CollectiveEpilogueFwdINS6_IJS8_S8_S9_EEENS6_IJNS7_ILi1EEESH_SH_EEESB_SD_Li128ELb1ELb1ELb0ELb0EEENS1_19SingleTileSchedulerILb1ELb0ELb1ELi128EEEEEEEEEvNT_6ParamsE:
[----:B------:R-:W-:Y:S01]  /*0000*/  LDC R1, c[0x0][0x28] ;  /* 0x00000a00ff017b82 */ /* 0x000fe20000000800 */
[----:B------:R-:W-:Y:S05]  /*0010*/  EXIT ;  /* 0x000000000000794d */ /* 0x000fea0003800000 */
.L_x_13:
        /* <DEDUP_REMOVED lines=14> */
.L_x_49:


//--------------------- .text._ZN7cutlass13device_kernelIN5flash19enable_sm80_to_sm89INS1_16FlashAttnFwdSm80INS1_25CollectiveMainloopFwdSm80ILi4ELi1ELb0EN4cute5tupleIJNS5_1CILi128EEENS7_ILi48EEES8_EEELi128ENS_10bfloat16_tEfNS_4arch4Sm80ELb0ELb1ELb1ELb1ELb0ELb1ELb1ELb0EEENS1_21CollectiveEpilogueFwdINS6_IJS8_S8_S9_EEENS6_IJNS7_ILi1EEESH_SH_EEESB_SD_Li128ELb1ELb1ELb0ELb0EEENS1_19SingleTileSchedulerILb1ELb0ELb1ELi128EEEEEEEEEvNT_6ParamsE --------------------------
	.section	.text._ZN7cutlass13device_kernelIN5flash19enable_sm80_to_sm89INS1_16FlashAttnFwdSm80INS1_25CollectiveMainloopFwdSm80ILi4ELi1ELb0EN4cute5tupleIJNS5_1CILi128EEENS7_ILi48EEES8_EEELi128ENS_10bfloat16_tEfNS_4arch4Sm80ELb0ELb1ELb1ELb1ELb0ELb1ELb1ELb0EEENS1_21CollectiveEpilogueFwdINS6_IJS8_S8_S9_EEENS6_IJNS7_ILi1EEESH_SH_EEESB_SD_Li128ELb1ELb1ELb0ELb0EEENS1_19SingleTileSchedulerILb1ELb0ELb1ELi128EEEEEEEEEvNT_6ParamsE,"ax",@progbits
	.align	128
.text._ZN7cutlass13device_kernelIN5flash19enable_sm80_to_sm89INS1_16FlashAttnFwdSm80INS1_25CollectiveMainloopFwdSm80ILi4ELi1ELb0EN4cute5tupleIJNS5_1CILi128EEENS7_ILi48EEES8_EEELi128ENS_10bfloat16_tEfNS_4arch4Sm80ELb0ELb1ELb1ELb1ELb0ELb1ELb1ELb0EEENS1_21CollectiveEpilogueFwdINS6_IJS8_S8_S9_EEENS6_IJNS7_ILi1EEESH_SH_EEESB_SD_Li128ELb1ELb1ELb0ELb0EEENS1_19SingleTileSchedulerILb1ELb0ELb1ELi128EEEEEEEEEvNT_6ParamsE:
        .type           _ZN7cutlass13device_kernelIN5flash19enable_sm80_to_sm89INS1_16FlashAttnFwdSm80INS1_25CollectiveMainloopFwdSm80ILi4ELi1ELb0EN4cute5tupleIJNS5_1CILi128EEENS7_ILi48EEES8_EEELi128ENS_10bfloat16_tEfNS_4arch4Sm80ELb0ELb1ELb1ELb1ELb0ELb1ELb1ELb0EEENS1_21CollectiveEpilogueFwdINS6_IJS8_S8_S9_EEENS6_IJNS7_ILi1EEESH_SH_EEESB_SD_Li128ELb1ELb1ELb0ELb0EEENS1_19SingleTileSchedulerILb1ELb0ELb1ELi128EEEEEEEEEvNT_6ParamsE,@function
        .size           _ZN7cutlass13device_kernelIN5flash19enable_sm80_to_sm89INS1_16FlashAttnFwdSm80INS1_25CollectiveMainloopFwdSm80ILi4ELi1ELb0EN4cute5tupleIJNS5_1CILi128EEENS7_ILi48EEES8_EEELi128ENS_10bfloat16_tEfNS_4arch4Sm80ELb0ELb1ELb1ELb1ELb0ELb1ELb1ELb0EEENS1_21CollectiveEpilogueFwdINS6_IJS8_S8_S9_EEENS6_IJNS7_ILi1EEESH_SH_EEESB_SD_Li128ELb1ELb1ELb0ELb0EEENS1_19SingleTileSchedulerILb1ELb0ELb1ELi128EEEEEEEEEvNT_6ParamsE,(.L_x_50 - _ZN7cutlass13device_kernelIN5flash19enable_sm80_to_sm89INS1_16FlashAttnFwdSm80INS1_25CollectiveMainloopFwdSm80ILi4ELi1ELb0EN4cute5tupleIJNS5_1CILi128EEENS7_ILi48EEES8_EEELi128ENS_10bfloat16_tEfNS_4arch4Sm80ELb0ELb1ELb1ELb1ELb0ELb1ELb1ELb0EEENS1_21CollectiveEpilogueFwdINS6_IJS8_S8_S9_EEENS6_IJNS7_ILi1EEESH_SH_EEESB_SD_Li128ELb1ELb1ELb0ELb0EEENS1_19SingleTileSchedulerILb1ELb0ELb1ELi128EEEEEEEEEvNT_6ParamsE)
        .other          _ZN7cutlass13device_kernelIN5flash19enable_sm80_to_sm89INS1_16FlashAttnFwdSm80INS1_25CollectiveMainloopFwdSm80ILi4ELi1ELb0EN4cute5tupleIJNS5_1CILi128EEENS7_ILi48EEES8_EEELi128ENS_10bfloat16_tEfNS_4arch4Sm80ELb0ELb1ELb1ELb1ELb0ELb1ELb1ELb0EEENS1_21CollectiveEpilogueFwdINS6_IJS8_S8_S9_EEENS6_IJNS7_ILi1EEESH_SH_EEESB_SD_Li128ELb1ELb1ELb0ELb0EEENS1_19SingleTileSchedulerILb1ELb0ELb1ELi128EEEEEEEEEvNT_6ParamsE,@"STO_CUDA_ENTRY STV_DEFAULT"
_ZN7cutlass13device_kernelIN5flash19enable_sm80_to_sm89INS1_16FlashAttnFwdSm80INS1_25CollectiveMainloopFwdSm80ILi4ELi1ELb0EN4cute5tupleIJNS5_1CILi128EEENS7_ILi48EEES8_EEELi128ENS_10bfloat16_tEfNS_4arch4Sm80ELb0ELb1ELb1ELb1ELb0ELb1ELb1ELb0EEENS1_21CollectiveEpilogueFwdINS6_IJS8_S8_S9_EEENS6_IJNS7_ILi1EEESH_SH_EEESB_SD_Li128ELb1ELb1ELb0ELb0EEENS1_19SingleTileSchedulerILb1ELb0ELb1ELi128EEEEEEEEEvNT_6ParamsE:
[----:B------:R-:W-:Y:S01]  /*0000*/  LDC R1, c[0x0][0x28] ;  /* 0x00000a00ff017b82 */ /* 0x000fe20000000800 */
[----:B------:R-:W-:Y:S05]  /*0010*/  EXIT ;  /* 0x000000000000794d */ /* 0x000fea0003800000 */
.L_x_14:
        /* <DEDUP_REMOVED lines=14> */
.L_x_50:


//--------------------- .text._ZN7cutlass13device_kernelIN5flash19enable_sm80_to_sm89INS1_16FlashAttnFwdSm80INS1_25CollectiveMainloopFwdSm80ILi4ELi1ELb0EN4cute5tupleIJNS5_1CILi128EEENS7_ILi64EEES8_EEELi128ENS_10bfloat16_tEfNS_4arch4Sm80ELb1ELb0ELb1ELb0ELb0ELb0ELb1ELb0EEENS1_21CollectiveEpilogueFwdINS6_IJS8_S8_S9_EEENS6_IJNS7_ILi1EEESH_SH_EEESB_SD_Li128ELb0ELb1ELb0ELb0EEENS1_30DynamicPersistentTileSchedulerILi128ELi128ELb0ELb1ELb0EEEEEEEEEvNT_6ParamsE --------------------------
	.section	.text._ZN7cutlass13device_kernelIN5flash19enable_sm80_to_sm89INS1_16FlashAttnFwdSm80INS1_25CollectiveMainloopFwdSm80ILi4ELi1ELb0EN4cute5tupleIJNS5_1CILi128EEENS7_ILi64EEES8_EEELi128ENS_10bfloat16_tEfNS_4arch4Sm80ELb1ELb0ELb1ELb0ELb0ELb0ELb1ELb0EEENS1_21CollectiveEpilogueFwdINS6_IJS8_S8_S9_EEENS6_IJNS7_ILi1EEESH_SH_EEESB_SD_Li128ELb0ELb1ELb0ELb0EEENS1_30DynamicPersistentTileSchedulerILi128ELi128ELb0ELb1ELb0EEEEEEEEEvNT_6ParamsE,"ax",@progbits
	.align	128
.text._ZN7cutlass13device_kernelIN5flash19enable_sm80_to_sm89INS1_16FlashAttnFwdSm80INS1_25CollectiveMainloopFwdSm80ILi4ELi1ELb0EN4cute5tupleIJNS5_1CILi128EEENS7_ILi64EEES8_EEELi128ENS_10bfloat16_tEfNS_4arch4Sm80ELb1ELb0ELb1ELb0ELb0ELb0ELb1ELb0EEENS1_21CollectiveEpilogueFwdINS6_IJS8_S8_S9_EEENS6_IJNS7_ILi1EEESH_SH_EEESB_SD_Li128ELb0ELb1ELb0ELb0EEENS1_30DynamicPersistentTileSchedulerILi128ELi128ELb0ELb1ELb0EEEEEEEEEvNT_6ParamsE:
        .type           _ZN7cutlass13device_kernelIN5flash19enable_sm80_to_sm89INS1_16FlashAttnFwdSm80INS1_25CollectiveMainloopFwdSm80ILi4ELi1ELb0EN4cute5tupleIJNS5_1CILi128EEENS7_ILi64EEES8_EEELi128ENS_10bfloat16_tEfNS_4arch4Sm80ELb1ELb0ELb1ELb0ELb0ELb0ELb1ELb0EEENS1_21CollectiveEpilogueFwdINS6_IJS8_S8_S9_EEENS6_IJNS7_ILi1EEESH_SH_EEESB_SD_Li128ELb0ELb1ELb0ELb0EEENS1_30DynamicPersistentTileSchedulerILi128ELi128ELb0ELb1ELb0EEEEEEEEEvNT_6ParamsE,@function
        .size           _ZN7cutlass13device_kernelIN5flash19enable_sm80_to_sm89INS1_16FlashAttnFwdSm80INS1_25CollectiveMainloopFwdSm80ILi4ELi1ELb0EN4cute5tupleIJNS5_1CILi128EEENS7_ILi64EEES8_EEELi128ENS_10bfloat16_tEfNS_4arch4Sm80ELb1ELb0ELb1ELb0ELb0ELb0ELb1ELb0EEENS1_21CollectiveEpilogueFwdINS6_IJS8_S8_S9_EEENS6_IJNS7_ILi1EEESH_SH_EEESB_SD_Li128ELb0ELb1ELb0ELb0EEENS1_30DynamicPersistentTileSchedulerILi128ELi128ELb0ELb1ELb0EEEEEEEEEvNT_6ParamsE,(.L_x_51 - _ZN7cutlass13device_kernelIN5flash19enable_sm80_to_sm89INS1_16FlashAttnFwdSm80INS1_25CollectiveMainloopFwdSm80ILi4ELi1ELb0EN4cute5tupleIJNS5_1CILi128EEENS7_ILi64EEES8_EEELi128ENS_10bfloat16_tEfNS_4arch4Sm80ELb1ELb0ELb1ELb0ELb0ELb0ELb1ELb0EEENS1_21CollectiveEpilogueFwdINS6_IJS8_S8_S9_EEENS6_IJNS7_ILi1EEESH_SH_EEESB_SD_Li128ELb0ELb1ELb0ELb0EEENS1_30DynamicPersistentTileSchedulerILi128ELi128ELb0ELb1ELb0EEEEEEEEEvNT_6ParamsE)
        .other          _ZN7cutlass13device_kernelIN5flash19enable_sm80_to_sm89INS1_16FlashAttnFwdSm80INS1_25CollectiveMainloopFwdSm80ILi4ELi1ELb0EN4cute5tupleIJNS5_1CILi128EEENS7_ILi64EEES8_EEELi128ENS_10bfloat16_tEfNS_4arch4Sm80ELb1ELb0ELb1ELb0ELb0ELb0ELb1ELb0EEENS1_21CollectiveEpilogueFwdINS6_IJS8_S8_S9_EEENS6_IJNS7_ILi1EEESH_SH_EEESB_SD_Li128ELb0ELb1ELb0ELb0EEENS1_30DynamicPersistentTileSchedulerILi128ELi128ELb0ELb1ELb0EEEEEEEEEvNT_6ParamsE,@"STO_CUDA_ENTRY STV_DEFAULT"
_ZN7cutlass13device_kernelIN5flash19enable_sm80_to_sm89INS1_16FlashAttnFwdSm80INS1_25CollectiveMainloopFwdSm80ILi4ELi1ELb0EN4cute5tupleIJNS5_1CILi128EEENS7_ILi64EEES8_EEELi128ENS_10bfloat16_tEfNS_4arch4Sm80ELb1ELb0ELb1ELb0ELb0ELb0ELb1ELb0EEENS1_21CollectiveEpilogueFwdINS6_IJS8_S8_S9_EEENS6_IJNS7_ILi1EEESH_SH_EEESB_SD_Li128ELb0ELb1ELb0ELb0EEENS1_30DynamicPersistentTileSchedulerILi128ELi128ELb0ELb1ELb0EEEEEEEEEvNT_6ParamsE:
[----:B------:R-:W-:Y:S01]  /*0000*/  LDC R1, c[0x0][0x28] ;  /* 0x00000a00ff017b82 */ /* 0x000fe20000000800 */
[----:B------:R-:W-:Y:S05]  /*0010*/  EXIT ;  /* 0x000000000000794d */ /* 0x000fea0003800000 */
.L_x_15:
        /* <DEDUP_REMOVED lines=14> */
.L_x_51:


//--------------------- .text._ZN7cutlass13device_kernelIN5flash19enable_sm80_to_sm89INS1_16FlashAttnFwdSm80INS1_25CollectiveMainloopFwdSm80ILi4ELi1ELb0EN4cute5tupleIJNS5_1CILi128EEENS7_ILi64EEES8_EEELi128ENS_10bfloat16_tEfNS_4arch4Sm80ELb1ELb0ELb1ELb1ELb0ELb0ELb1ELb0EEENS1_21CollectiveEpilogueFwdINS6_IJS8_S8_S9_EEENS6_IJNS7_ILi1EEESH_SH_EEESB_SD_Li128ELb1ELb1ELb0ELb0EEENS1_19SingleTileSchedulerILb1ELb0ELb1ELi128EEEEEEEEEvNT_6ParamsE --------------------------
	.section	.text._ZN7cutlass13device_kernelIN5flash19enable_sm80_to_sm89INS1_16FlashAttnFwdSm80INS1_25CollectiveMainloopFwdSm80ILi4ELi1ELb0EN4cute5tupleIJNS5_1CILi128EEENS7_ILi64EEES8_EEELi128ENS_10bfloat16_tEfNS_4arch4Sm80ELb1ELb0ELb1ELb1ELb0ELb0ELb1ELb0EEENS1_21CollectiveEpilogueFwdINS6_IJS8_S8_S9_EEENS6_IJNS7_ILi1EEESH_SH_EEESB_SD_Li128ELb1ELb1ELb0ELb0EEENS1_19SingleTileSchedulerILb1ELb0ELb1ELi128EEEEEEEEEvNT_6ParamsE,"ax",@progbits
	.align	128
.text._ZN7cutlass13device_kernelIN5flash19enable_sm80_to_sm89INS1_16FlashAttnFwdSm80INS1_25CollectiveMainloopFwdSm80ILi4ELi1ELb0EN4cute5tupleIJNS5_1CILi128EEENS7_ILi64EEES8_EEELi128ENS_10bfloat16_tEfNS_4arch4Sm80ELb1ELb0ELb1ELb1ELb0ELb0ELb1ELb0EEENS1_21CollectiveEpilogueFwdINS6_IJS8_S8_S9_EEENS6_IJNS7_ILi1EEESH_SH_EEESB_SD_Li128ELb1ELb1ELb0ELb0EEENS1_19SingleTileSchedulerILb1ELb0ELb1ELi128EEEEEEEEEvNT_6ParamsE:
        .type           _ZN7cutlass13device_kernelIN5flash19enable_sm80_to_sm89INS1_16FlashAttnFwdSm80INS1_25CollectiveMainloopFwdSm80ILi4ELi1ELb0EN4cute5tupleIJNS5_1CILi128EEENS7_ILi64EEES8_EEELi128ENS_10bfloat16_tEfNS_4arch4Sm80ELb1ELb0ELb1ELb1ELb0ELb0ELb1ELb0EEENS1_21CollectiveEpilogueFwdINS6_IJS8_S8_S9_EEENS6_IJNS7_ILi1EEESH_SH_EEESB_SD_Li128ELb1ELb1ELb0ELb0EEENS1_19SingleTileSchedulerILb1ELb0ELb1ELi128EEEEEEEEEvNT_6ParamsE,@function
        .size           _ZN7cutlass13device_kernelIN5flash19enable_sm80_to_sm89INS1_16FlashAttnFwdSm80INS1_25CollectiveMainloopFwdSm80ILi4ELi1ELb0EN4cute5tupleIJNS5_1CILi128EEENS7_ILi64EEES8_EEELi128ENS_10bfloat16_tEfNS_4arch4Sm80ELb1ELb0ELb1ELb1ELb0ELb0ELb1ELb0EEENS1_21CollectiveEpilogueFwdINS6_IJS8_S8_S9_EEENS6_IJNS7_ILi1EEESH_SH_EEESB_SD_Li128ELb1ELb1ELb0ELb0EEENS1_19SingleTileSchedulerILb1ELb0ELb1ELi128EEEEEEEEEvNT_6ParamsE,(.L_x_52 - _ZN7cutlass13device_kernelIN5flash19enable_sm80_to_sm89INS1_16FlashAttnFwdSm80INS1_25CollectiveMainloopFwdSm80ILi4ELi1ELb0EN4cute5tupleIJNS5_1CILi128EEENS7_ILi64EEES8_EEELi128ENS_10bfloat16_tEfNS_4arch4Sm80ELb1ELb0ELb1ELb1ELb0ELb0ELb1ELb0EEENS1_21CollectiveEpilogueFwdINS6_IJS8_S8_S9_EEENS6_IJNS7_ILi1EEESH_SH_EEESB_SD_Li128ELb1ELb1ELb0ELb0EEENS1_19SingleTileSchedulerILb1ELb0ELb1ELi128EEEEEEEEEvNT_6ParamsE)
        .other          _ZN7cutlass13device_kernelIN5flash19enable_sm80_to_sm89INS1_16FlashAttnFwdSm80INS1_25CollectiveMainloopFwdSm80ILi4ELi1ELb0EN4cute5tupleIJNS5_1CILi128EEENS7_ILi64EEES8_EEELi128ENS_10bfloat16_tEfNS_4arch4Sm80ELb1ELb0ELb1ELb1ELb0ELb0ELb1ELb0EEENS1_21CollectiveEpilogueFwdINS6_IJS8_S8_S9_EEENS6_IJNS7_ILi1EEESH_SH_EEESB_SD_Li128ELb1ELb1ELb0ELb0EEENS1_19SingleTileSchedulerILb1ELb0ELb1ELi128EEEEEEEEEvNT_6ParamsE,@"STO_CUDA_ENTRY STV_DEFAULT"
_ZN7cutlass13device_kernelIN5flash19enable_sm80_to_sm89INS1_16FlashAttnFwdSm80INS1_25CollectiveMainloopFwdSm80ILi4ELi1ELb0EN4cute5tupleIJNS5_1CILi128EEENS7_ILi64EEES8_EEELi128ENS_10bfloat16_tEfNS_4arch4Sm80ELb1ELb0ELb1ELb1ELb0ELb0ELb1ELb0EEENS1_21CollectiveEpilogueFwdINS6_IJS8_S8_S9_EEENS6_IJNS7_ILi1EEESH_SH_EEESB_SD_Li128ELb1ELb1ELb0ELb0EEENS1_19SingleTileSchedulerILb1ELb0ELb1ELi128EEEEEEEEEvNT_6ParamsE:
[----:B------:R-:W-:Y:S01]  /*0000*/  LDC R1, c[0x0][0x28] ;  /* 0x00000a00ff017b82 */ /* 0x000fe20000000800 */
[----:B------:R-:W-:Y:S05]  /*0010*/  EXIT ;  /* 0x000000000000794d */ /* 0x000fea0003800000 */
.L_x_16:
        /* <DEDUP_REMOVED lines=14> */
.L_x_52:


//--------------------- .text._ZN7cutlass13device_kernelIN5flash19enable_sm80_to_sm89INS1_16FlashAttnFwdSm80INS1_25CollectiveMainloopFwdSm80ILi4ELi1ELb0EN4cute5tupleIJNS5_1CILi128EEENS7_ILi64EEES8_EEELi128ENS_10bfloat16_tEfNS_4arch4Sm80ELb1ELb0ELb1ELb1ELb0ELb1ELb1ELb0EEENS1_21CollectiveEpilogueFwdINS6_IJS8_S8_S9_EEENS6_IJNS7_ILi1EEESH_SH_EEESB_SD_Li128ELb1ELb1ELb0ELb0EEENS1_19SingleTileSchedulerILb1ELb0ELb1ELi128EEEEEEEEEvNT_6ParamsE --------------------------
	.section	.text._ZN7cutlass13device_kernelIN5flash19enable_sm80_to_sm89INS1_16FlashAttnFwdSm80INS1_25CollectiveMainloopFwdSm80ILi4ELi1ELb0EN4cute5tupleIJNS5_1CILi128EEENS7_ILi64EEES8_EEELi128ENS_10bfloat16_tEfNS_4arch4Sm80ELb1ELb0ELb1ELb1ELb0ELb1ELb1ELb0EEENS1_21CollectiveEpilogueFwdINS6_IJS8_S8_S9_EEENS6_IJNS7_ILi1EEESH_SH_EEESB_SD_Li128ELb1ELb1ELb0ELb0EEENS1_19SingleTileSchedulerILb1ELb0ELb1ELi128EEEEEEEEEvNT_6ParamsE,"ax",@progbits
	.align	128
.text._ZN7cutlass13device_kernelIN5flash19enable_sm80_to_sm89INS1_16FlashAttnFwdSm80INS1_25CollectiveMainloopFwdSm80ILi4ELi1ELb0EN4cute5tupleIJNS5_1CILi128EEENS7_ILi64EEES8_EEELi128ENS_10bfloat16_tEfNS_4arch4Sm80ELb1ELb0ELb1ELb1ELb0ELb1ELb1ELb0EEENS1_21CollectiveEpilogueFwdINS6_IJS8_S8_S9_EEENS6_IJNS7_ILi1EEESH_SH_EEESB_SD_Li128ELb1ELb1ELb0ELb0EEENS1_19SingleTileSchedulerILb1ELb0ELb1ELi128EEEEEEEEEvNT_6ParamsE:
        .type           _ZN7cutlass13device_kernelIN5flash19enable_sm80_to_sm89INS1_16FlashAttnFwdSm80INS1_25CollectiveMainloopFwdSm80ILi4ELi1ELb0EN4cute5tupleIJNS5_1CILi128EEENS7_ILi64EEES8_EEELi128ENS_10bfloat16_tEfNS_4arch4Sm80ELb1ELb0ELb1ELb1ELb0ELb1ELb1ELb0EEENS1_21CollectiveEpilogueFwdINS6_IJS8_S8_S9_EEENS6_IJNS7_ILi1EEESH_SH_EEESB_SD_Li128ELb1ELb1ELb0ELb0EEENS1_19SingleTileSchedulerILb1ELb0ELb1ELi128EEEEEEEEEvNT_6ParamsE,@function
        .size           _ZN7cutlass13device_kernelIN5flash19enable_sm80_to_sm89INS1_16FlashAttnFwdSm80INS1_25CollectiveMainloopFwdSm80ILi4ELi1ELb0EN4cute5tupleIJNS5_1CILi128EEENS7_ILi64EEES8_EEELi128ENS_10bfloat16_tEfNS_4arch4Sm80ELb1ELb0ELb1ELb1ELb0ELb1ELb1ELb0EEENS1_21CollectiveEpilogueFwdINS6_IJS8_S8_S9_EEENS6_IJNS7_ILi1EEESH_SH_EEESB_SD_Li128ELb1ELb1ELb0ELb0EEENS1_19SingleTileSchedulerILb1ELb0ELb1ELi128EEEEEEEEEvNT_6ParamsE,(.L_x_53 - _ZN7cutlass13device_kernelIN5flash19enable_sm80_to_sm89INS1_16FlashAttnFwdSm80INS1_25CollectiveMainloopFwdSm80ILi4ELi1ELb0EN4cute5tupleIJNS5_1CILi128EEENS7_ILi64EEES8_EEELi128ENS_10bfloat16_tEfNS_4arch4Sm80ELb1ELb0ELb1ELb1ELb0ELb1ELb1ELb0EEENS1_21CollectiveEpilogueFwdINS6_IJS8_S8_S9_EEENS6_IJNS7_ILi1EEESH_SH_EEESB_SD_Li128ELb1ELb1ELb0ELb0EEENS1_19SingleTileSchedulerILb1ELb0ELb1ELi128EEEEEEEEEvNT_6ParamsE)
        .other          _ZN7cutlass13device_kernelIN5flash19enable_sm80_to_sm89INS1_16FlashAttnFwdSm80INS1_25CollectiveMainloopFwdSm80ILi4ELi1ELb0EN4cute5tupleIJNS5_1CILi128EEENS7_ILi64EEES8_EEELi128ENS_10bfloat16_tEfNS_4arch4Sm80ELb1ELb0ELb1ELb1ELb0ELb1ELb1ELb0EEENS1_21CollectiveEpilogueFwdINS6_IJS8_S8_S9_EEENS6_IJNS7_ILi1EEESH_SH_EEESB_SD_Li128ELb1ELb1ELb0ELb0EEENS1_19SingleTileSchedulerILb1ELb0ELb1ELi128EEEEEEEEEvNT_6ParamsE,@"STO_CUDA_ENTRY STV_DEFAULT"
_ZN7cutlass13device_kernelIN5flash19enable_sm80_to_sm89INS1_16FlashAttnFwdSm80INS1_25CollectiveMainloopFwdSm80ILi4ELi1ELb0EN4cute5tupleIJNS5_1CILi128EEENS7_ILi64EEES8_EEELi128ENS_10bfloat16_tEfNS_4arch4Sm80ELb1ELb0ELb1ELb1ELb0ELb1ELb1ELb0EEENS1_21CollectiveEpilogueFwdINS6_IJS8_S8_S9_EEENS6_IJNS7_ILi1EEESH_SH_EEESB_SD_Li128ELb1ELb1ELb0ELb0EEENS1_19SingleTileSchedulerILb1ELb0ELb1ELi128EEEEEEEEEvNT_6ParamsE:
[----:B------:R-:W-:Y:S01]  /*0000*/  LDC R1, c[0x0][0x28] ;  /* 0x00000a00ff017b82 */ /* 0x000fe20000000800 */
[----:B------:R-:W-:Y:S05]  /*0010*/  EXIT ;  /* 0x000000000000794d */ /* 0x000fea0003800000 */
.L_x_17:
        /* <DEDUP_REMOVED lines=14> */
.L_x_53:


//--------------------- .text._ZN7cutlass13device_kernelIN5flash19enable_sm80_to_sm89INS1_16FlashAttnFwdSm80INS1_25CollectiveMainloopFwdSm80ILi8ELi1ELb1EN4cute5tupleIJNS5_1CILi128EEES8_S8_EEELi128ENS_10bfloat16_tEfNS_4arch4Sm80ELb0ELb0ELb0ELb0ELb0ELb0ELb1ELb0EEENS1_21CollectiveEpilogueFwdIS9_NS6_IJNS7_ILi1EEESF_SF_EEESA_SC_Li256ELb0ELb1ELb0ELb0EEENS1_19SingleTileSchedulerILb0ELb0ELb1ELi128EEEEEEEEEvNT_6ParamsE --------------------------
	.section	.text._ZN7cutlass13device_kernelIN5flash19enable_sm80_to_sm89INS1_16FlashAttnFwdSm80INS1_25CollectiveMainloopFwdSm80ILi8ELi1ELb1EN4cute5tupleIJNS5_1CILi128EEES8_S8_EEELi128ENS_10bfloat16_tEfNS_4arch4Sm80ELb0ELb0ELb0ELb0ELb0ELb0ELb1ELb0EEENS1_21CollectiveEpilogueFwdIS9_NS6_IJNS7_ILi1EEESF_SF_EEESA_SC_Li256ELb0ELb1ELb0ELb0EEENS1_19SingleTileSchedulerILb0ELb0ELb1ELi128EEEEEEEEEvNT_6ParamsE,"ax",@progbits
	.align	128
.text._ZN7cutlass13device_kernelIN5flash19enable_sm80_to_sm89INS1_16FlashAttnFwdSm80INS1_25CollectiveMainloopFwdSm80ILi8ELi1ELb1EN4cute5tupleIJNS5_1CILi128EEES8_S8_EEELi128ENS_10bfloat16_tEfNS_4arch4Sm80ELb0ELb0ELb0ELb0ELb0ELb0ELb1ELb0EEENS1_21CollectiveEpilogueFwdIS9_NS6_IJNS7_ILi1EEESF_SF_EEESA_SC_Li256ELb0ELb1ELb0ELb0EEENS1_19SingleTileSchedulerILb0ELb0ELb1ELi128EEEEEEEEEvNT_6ParamsE:
        .type           _ZN7cutlass13device_kernelIN5flash19enable_sm80_to_sm89INS1_16FlashAttnFwdSm80INS1_25CollectiveMainloopFwdSm80ILi8ELi1ELb1EN4cute5tupleIJNS5_1CILi128EEES8_S8_EEELi128ENS_10bfloat16_tEfNS_4arch4Sm80ELb0ELb0ELb0ELb0ELb0ELb0ELb1ELb0EEENS1_21CollectiveEpilogueFwdIS9_NS6_IJNS7_ILi1EEESF_SF_EEESA_SC_Li256ELb0ELb1ELb0ELb0EEENS1_19SingleTileSchedulerILb0ELb0ELb1ELi128EEEEEEEEEvNT_6ParamsE,@function
        .size           _ZN7cutlass13device_kernelIN5flash19enable_sm80_to_sm89INS1_16FlashAttnFwdSm80INS1_25CollectiveMainloopFwdSm80ILi8ELi1ELb1EN4cute5tupleIJNS5_1CILi128EEES8_S8_EEELi128ENS_10bfloat16_tEfNS_4arch4Sm80ELb0ELb0ELb0ELb0ELb0ELb0ELb1ELb0EEENS1_21CollectiveEpilogueFwdIS9_NS6_IJNS7_ILi1EEESF_SF_EEESA_SC_Li256ELb0ELb1ELb0ELb0EEENS1_19SingleTileSchedulerILb0ELb0ELb1ELi128EEEEEEEEEvNT_6ParamsE,(.L_x_54 - _ZN7cutlass13device_kernelIN5flash19enable_sm80_to_sm89INS1_16FlashAttnFwdSm80INS1_25CollectiveMainloopFwdSm80ILi8ELi1ELb1EN4cute5tupleIJNS5_1CILi128EEES8_S8_EEELi128ENS_10bfloat16_tEfNS_4arch4Sm80ELb0ELb0ELb0ELb0ELb0ELb0ELb1ELb0EEENS1_21CollectiveEpilogueFwdIS9_NS6_IJNS7_ILi1EEESF_SF_EEESA_SC_Li256ELb0ELb1ELb0ELb0EEENS1_19SingleTileSchedulerILb0ELb0ELb1ELi128EEEEEEEEEvNT_6ParamsE)
        .other          _ZN7cutlass13device_kernelIN5flash19enable_sm80_to_sm89INS1_16FlashAttnFwdSm80INS1_25CollectiveMainloopFwdSm80ILi8ELi1ELb1EN4cute5tupleIJNS5_1CILi128EEES8_S8_EEELi128ENS_10bfloat16_tEfNS_4arch4Sm80ELb0ELb0ELb0ELb0ELb0ELb0ELb1ELb0EEENS1_21CollectiveEpilogueFwdIS9_NS6_IJNS7_ILi1EEESF_SF_EEESA_SC_Li256ELb0ELb1ELb0ELb0EEENS1_19SingleTileSchedulerILb0ELb0ELb1ELi128EEEEEEEEEvNT_6ParamsE,@"STO_CUDA_ENTRY STV_DEFAULT"
_ZN7cutlass13device_kernelIN5flash19enable_sm80_to_sm89INS1_16FlashAttnFwdSm80INS1_25CollectiveMainloopFwdSm80ILi8ELi1ELb1EN4cute5tupleIJNS5_1CILi128EEES8_S8_EEELi128ENS_10bfloat16_tEfNS_4arch4Sm80ELb0ELb0ELb0ELb0ELb0ELb0ELb1ELb0EEENS1_21CollectiveEpilogueFwdIS9_NS6_IJNS7_ILi1EEESF_SF_EEESA_SC_Li256ELb0ELb1ELb0ELb0EEENS1_19SingleTileSchedulerILb0ELb0ELb1ELi128EEEEEEEEEvNT_6ParamsE:
[----:B------:R-:W-:Y:S01]  /*0000*/  LDC R1, c[0x0][0x28] ;  /* 0x00000a00ff017b82 */ /* 0x000fe20000000800 */
[----:B------:R-:W-:Y:S05]  /*0010*/  EXIT ;  /* 0x000000000000794d */ /* 0x000fea0003800000 */
.L_x_18:
        /* <DEDUP_REMOVED lines=14> */
.L_x_54:


//--------------------- .text._ZN7cutlass13device_kernelIN5flash19enable_sm80_to_sm89INS1_16FlashAttnFwdSm80INS1_25CollectiveMainloopFwdSm80ILi8ELi1ELb1EN4cute5tupleIJNS5_1CILi128EEES8_S8_EEELi128ENS_10bfloat16_tEfNS_4arch4Sm80ELb0ELb0ELb0ELb1ELb0ELb0ELb1ELb0EEENS1_21CollectiveEpilogueFwdIS9_NS6_IJNS7_ILi1EEESF_SF_EEESA_SC_Li256ELb1ELb1ELb0ELb0EEENS1_19SingleTileSchedulerILb1ELb0ELb1ELi128EEEEEEEEEvNT_6ParamsE --------------------------
	.section	.text._ZN7cutlass13device_kernelIN5flash19enable_sm80_to_sm89INS1_16FlashAttnFwdSm80INS1_25CollectiveMainloopFwdSm80ILi8ELi1ELb1EN4cute5tupleIJNS5_1CILi128EEES8_S8_EEELi128ENS_10bfloat16_tEfNS_4arch4Sm80ELb0ELb0ELb0ELb1ELb0ELb0ELb1ELb0EEENS1_21CollectiveEpilogueFwdIS9_NS6_IJNS7_ILi1EEESF_SF_EEESA_SC_Li256ELb1ELb1ELb0ELb0EEENS1_19SingleTileSchedulerILb1ELb0ELb1ELi128EEEEEEEEEvNT_6ParamsE,"ax",@progbits
	.align	128
.text._ZN7cutlass13device_kernelIN5flash19enable_sm80_to_sm89INS1_16FlashAttnFwdSm80INS1_25CollectiveMainloopFwdSm80ILi8ELi1ELb1EN4cute5tupleIJNS5_1CILi128EEES8_S8_EEELi128ENS_10bfloat16_tEfNS_4arch4Sm80ELb0ELb0ELb0ELb1ELb0ELb0ELb1ELb0EEENS1_21CollectiveEpilogueFwdIS9_NS6_IJNS7_ILi1EEESF_SF_EEESA_SC_Li256ELb1ELb1ELb0ELb0EEENS1_19SingleTileSchedulerILb1ELb0ELb1ELi128EEEEEEEEEvNT_6ParamsE:
        .type           _ZN7cutlass13device_kernelIN5flash19enable_sm80_to_sm89INS1_16FlashAttnFwdSm80INS1_25CollectiveMainloopFwdSm80ILi8ELi1ELb1EN4cute5tupleIJNS5_1CILi128EEES8_S8_EEELi128ENS_10bfloat16_tEfNS_4arch4Sm80ELb0ELb0ELb0ELb1ELb0ELb0ELb1ELb0EEENS1_21CollectiveEpilogueFwdIS9_NS6_IJNS7_ILi1EEESF_SF_EEESA_SC_Li256ELb1ELb1ELb0ELb0EEENS1_19SingleTileSchedulerILb1ELb0ELb1ELi128EEEEEEEEEvNT_6ParamsE,@function
        .size           _ZN7cutlass13device_kernelIN5flash19enable_sm80_to_sm89INS1_16FlashAttnFwdSm80INS1_25CollectiveMainloopFwdSm80ILi8ELi1ELb1EN4cute5tupleIJNS5_1CILi128EEES8_S8_EEELi128ENS_10bfloat16_tEfNS_4arch4Sm80ELb0ELb0ELb0ELb1ELb0ELb0ELb1ELb0EEENS1_21CollectiveEpilogueFwdIS9_NS6_IJNS7_ILi1EEESF_SF_EEESA_SC_Li256ELb1ELb1ELb0ELb0EEENS1_19SingleTileSchedulerILb1ELb0ELb1ELi128EEEEEEEEEvNT_6ParamsE,(.L_x_55 - _ZN7cutlass13device_kernelIN5flash19enable_sm80_to_sm89INS1_16FlashAttnFwdSm80INS1_25CollectiveMainloopFwdSm80ILi8ELi1ELb1EN4cute5tupleIJNS5_1CILi128EEES8_S8_EEELi128ENS_10bfloat16_tEfNS_4arch4Sm80ELb0ELb0ELb0ELb1ELb0ELb0ELb1ELb0EEENS1_21CollectiveEpilogueFwdIS9_NS6_IJNS7_ILi1EEESF_SF_EEESA_SC_Li256ELb1ELb1ELb0ELb0EEENS1_19SingleTileSchedulerILb1ELb0ELb1ELi128EEEEEEEEEvNT_6ParamsE)
        .other          _ZN7cutlass13device_kernelIN5flash19enable_sm80_to_sm89INS1_16FlashAttnFwdSm80INS1_25CollectiveMainloopFwdSm80ILi8ELi1ELb1EN4cute5tupleIJNS5_1CILi128EEES8_S8_EEELi128ENS_10bfloat16_tEfNS_4arch4Sm80ELb0ELb0ELb0ELb1ELb0ELb0ELb1ELb0EEENS1_21CollectiveEpilogueFwdIS9_NS6_IJNS7_ILi1EEESF_SF_EEESA_SC_Li256ELb1ELb1ELb0ELb0EEENS1_19SingleTileSchedulerILb1ELb0ELb1ELi128EEEEEEEEEvNT_6ParamsE,@"STO_CUDA_ENTRY STV_DEFAULT"
_ZN7cutlass13device_kernelIN5flash19enable_sm80_to_sm89INS1_16FlashAttnFwdSm80INS1_25CollectiveMainloopFwdSm80ILi8ELi1ELb1EN4cute5tupleIJNS5_1CILi128EEES8_S8_EEELi128ENS_10bfloat16_tEfNS_4arch4Sm80ELb0ELb0ELb0ELb1ELb0ELb0ELb1ELb0EEENS1_21CollectiveEpilogueFwdIS9_NS6_IJNS7_ILi1EEESF_SF_EEESA_SC_Li256ELb1ELb1ELb0ELb0EEENS1_19SingleTileSchedulerILb1ELb0ELb1ELi128EEEEEEEEEvNT_6ParamsE:
[----:B------:R-:W-:Y:S01]  /*0000*/  LDC R1, c[0x0][0x28] ;  /* 0x00000a00ff017b82 */ /* 0x000fe20000000800 */
[----:B------:R-:W-:Y:S05]  /*0010*/  EXIT ;  /* 0x000000000000794d */ /* 0x000fea0003800000 */
.L_x_19:
        /* <DEDUP_REMOVED lines=14> */
.L_x_55:


//--------------------- .text._ZN7cutlass13device_kernelIN5flash19enable_sm80_to_sm89INS1_16FlashAttnFwdSm80INS1_25CollectiveMainloopFwdSm80ILi8ELi1ELb1EN4cute5tupleIJNS5_1CILi128EEES8_S8_EEELi128ENS_10bfloat16_tEfNS_4arch4Sm80ELb0ELb0ELb0ELb1ELb0ELb1ELb1ELb0EEENS1_21CollectiveEpilogueFwdIS9_NS6_IJNS7_ILi1EEESF_SF_EEESA_SC_Li256ELb1ELb1ELb0ELb0EEENS1_19SingleTileSchedulerILb1ELb0ELb1ELi128EEEEEEEEEvNT_6ParamsE --------------------------
	.section	.text._ZN7cutlass13device_kernelIN5flash19enable_sm80_to_sm89INS1_16FlashAttnFwdSm80INS1_25CollectiveMainloopFwdSm80ILi8ELi1ELb1EN4cute5tupleIJNS5_1CILi128EEES8_S8_EEELi128ENS_10bfloat16_tEfNS_4arch4Sm80ELb0ELb0ELb0ELb1ELb0ELb1ELb1ELb0EEENS1_21CollectiveEpilogueFwdIS9_NS6_IJNS7_ILi1EEESF_SF_EEESA_SC_Li256ELb1ELb1ELb0ELb0EEENS1_19SingleTileSchedulerILb1ELb0ELb1ELi128EEEEEEEEEvNT_6ParamsE,"ax",@progbits
	.align	128
.text._ZN7cutlass13device_kernelIN5flash19enable_sm80_to_sm89INS1_16FlashAttnFwdSm80INS1_25CollectiveMainloopFwdSm80ILi8ELi1ELb1EN4cute5tupleIJNS5_1CILi128EEES8_S8_EEELi128ENS_10bfloat16_tEfNS_4arch4Sm80ELb0ELb0ELb0ELb1ELb0ELb1ELb1ELb0EEENS1_21CollectiveEpilogueFwdIS9_NS6_IJNS7_ILi1EEESF_SF_EEESA_SC_Li256ELb1ELb1ELb0ELb0EEENS1_19SingleTileSchedulerILb1ELb0ELb1ELi128EEEEEEEEEvNT_6ParamsE:
        .type           _ZN7cutlass13device_kernelIN5flash19enable_sm80_to_sm89INS1_16FlashAttnFwdSm80INS1_25CollectiveMainloopFwdSm80ILi8ELi1ELb1EN4cute5tupleIJNS5_1CILi128EEES8_S8_EEELi128ENS_10bfloat16_tEfNS_4arch4Sm80ELb0ELb0ELb0ELb1ELb0ELb1ELb1ELb0EEENS1_21CollectiveEpilogueFwdIS9_NS6_IJNS7_ILi1EEESF_SF_EEESA_SC_Li256ELb1ELb1ELb0ELb0EEENS1_19SingleTileSchedulerILb1ELb0ELb1ELi128EEEEEEEEEvNT_6ParamsE,@function
        .size           _ZN7cutlass13device_kernelIN5flash19enable_sm80_to_sm89INS1_16FlashAttnFwdSm80INS1_25CollectiveMainloopFwdSm80ILi8ELi1ELb1EN4cute5tupleIJNS5_1CILi128EEES8_S8_EEELi128ENS_10bfloat16_tEfNS_4arch4Sm80ELb0ELb0ELb0ELb1ELb0ELb1ELb1ELb0EEENS1_21CollectiveEpilogueFwdIS9_NS6_IJNS7_ILi1EEESF_SF_EEESA_SC_Li256ELb1ELb1ELb0ELb0EEENS1_19SingleTileSchedulerILb1ELb0ELb1ELi128EEEEEEEEEvNT_6ParamsE,(.L_x_56 - _ZN7cutlass13device_kernelIN5flash19enable_sm80_to_sm89INS1_16FlashAttnFwdSm80INS1_25CollectiveMainloopFwdSm80ILi8ELi1ELb1EN4cute5tupleIJNS5_1CILi128EEES8_S8_EEELi128ENS_10bfloat16_tEfNS_4arch4Sm80ELb0ELb0ELb0ELb1ELb0ELb1ELb1ELb0EEENS1_21CollectiveEpilogueFwdIS9_NS6_IJNS7_ILi1EEESF_SF_EEESA_SC_Li256ELb1ELb1ELb0ELb0EEENS1_19SingleTileSchedulerILb1ELb0ELb1ELi128EEEEEEEEEvNT_6ParamsE)
        .other          _ZN7cutlass13device_kernelIN5flash19enable_sm80_to_sm89INS1_16FlashAttnFwdSm80INS1_25CollectiveMainloopFwdSm80ILi8ELi1ELb1EN4cute5tupleIJNS5_1CILi128EEES8_S8_EEELi128ENS_10bfloat16_tEfNS_4arch4Sm80ELb0ELb0ELb0ELb1ELb0ELb1ELb1ELb0EEENS1_21CollectiveEpilogueFwdIS9_NS6_IJNS7_ILi1EEESF_SF_EEESA_SC_Li256ELb1ELb1ELb0ELb0EEENS1_19SingleTileSchedulerILb1ELb0ELb1ELi128EEEEEEEEEvNT_6ParamsE,@"STO_CUDA_ENTRY STV_DEFAULT"
_ZN7cutlass13device_kernelIN5flash19enable_sm80_to_sm89INS1_16FlashAttnFwdSm80INS1_25CollectiveMainloopFwdSm80ILi8ELi1ELb1EN4cute5tupleIJNS5_1CILi128EEES8_S8_EEELi128ENS_10bfloat16_tEfNS_4arch4Sm80ELb0ELb0ELb0ELb1ELb0ELb1ELb1ELb0EEENS1_21CollectiveEpilogueFwdIS9_NS6_IJNS7_ILi1EEESF_SF_EEESA_SC_Li256ELb1ELb1ELb0ELb0EEENS1_19SingleTileSchedulerILb1ELb0ELb1ELi128EEEEEEEEEvNT_6ParamsE:
[----:B------:R-:W-:Y:S01]  /*0000*/  LDC R1, c[0x0][0x28] ;  /* 0x00000a00ff017b82 */ /* 0x000fe20000000800 */
[----:B------:R-:W-:Y:S05]  /*0010*/  EXIT ;  /* 0x000000000000794d */ /* 0x000fea0003800000 */
.L_x_20:
        /* <DEDUP_REMOVED lines=14> */
.L_x_56:


//--------------------- .text._ZN7cutlass13device_kernelIN5flash19enable_sm80_to_sm89INS1_16FlashAttnFwdSm80INS1_25CollectiveMainloopFwdSm80ILi8ELi1ELb1EN4cute5tupleIJNS5_1CILi128EEENS7_ILi96EEES8_EEELi128ENS_10bfloat16_tEfNS_4arch4Sm80ELb0ELb1ELb0ELb0ELb0ELb0ELb1ELb0EEENS1_21CollectiveEpilogueFwdINS6_IJS8_S8_S9_EEENS6_IJNS7_ILi1EEESH_SH_EEESB_SD_Li256ELb0ELb1ELb0ELb0EEENS1_19SingleTileSchedulerILb0ELb0ELb1ELi128EEEEEEEEEvNT_6ParamsE --------------------------
	.section	.text._ZN7cutlass13device_kernelIN5flash19enable_sm80_to_sm89INS1_16FlashAttnFwdSm80INS1_25CollectiveMainloopFwdSm80ILi8ELi1ELb1EN4cute5tupleIJNS5_1CILi128EEENS7_ILi96EEES8_EEELi128ENS_10bfloat16_tEfNS_4arch4Sm80ELb0ELb1ELb0ELb0ELb0ELb0ELb1ELb0EEENS1_21CollectiveEpilogueFwdINS6_IJS8_S8_S9_EEENS6_IJNS7_ILi1EEESH_SH_EEESB_SD_Li256ELb0ELb1ELb0ELb0EEENS1_19SingleTileSchedulerILb0ELb0ELb1ELi128EEEEEEEEEvNT_6ParamsE,"ax",@progbits
	.align	128
.text._ZN7cutlass13device_kernelIN5flash19enable_sm80_to_sm89INS1_16FlashAttnFwdSm80INS1_25CollectiveMainloopFwdSm80ILi8ELi1ELb1EN4cute5tupleIJNS5_1CILi128EEENS7_ILi96EEES8_EEELi128ENS_10bfloat16_tEfNS_4arch4Sm80ELb0ELb1ELb0ELb0ELb0ELb0ELb1ELb0EEENS1_21CollectiveEpilogueFwdINS6_IJS8_S8_S9_EEENS6_IJNS7_ILi1EEESH_SH_EEESB_SD_Li256ELb0ELb1ELb0ELb0EEENS1_19SingleTileSchedulerILb0ELb0ELb1ELi128EEEEEEEEEvNT_6ParamsE:
        .type           _ZN7cutlass13device_kernelIN5flash19enable_sm80_to_sm89INS1_16FlashAttnFwdSm80INS1_25CollectiveMainloopFwdSm80ILi8ELi1ELb1EN4cute5tupleIJNS5_1CILi128EEENS7_ILi96EEES8_EEELi128ENS_10bfloat16_tEfNS_4arch4Sm80ELb0ELb1ELb0ELb0ELb0ELb0ELb1ELb0EEENS1_21CollectiveEpilogueFwdINS6_IJS8_S8_S9_EEENS6_IJNS7_ILi1EEESH_SH_EEESB_SD_Li256ELb0ELb1ELb0ELb0EEENS1_19SingleTileSchedulerILb0ELb0ELb1ELi128EEEEEEEEEvNT_6ParamsE,@function
        .size           _ZN7cutlass13device_kernelIN5flash19enable_sm80_to_sm89INS1_16FlashAttnFwdSm80INS1_25CollectiveMainloopFwdSm80ILi8ELi1ELb1EN4cute5tupleIJNS5_1CILi128EEENS7_ILi96EEES8_EEELi128ENS_10bfloat16_tEfNS_4arch4Sm80ELb0ELb1ELb0ELb0ELb0ELb0ELb1ELb0EEENS1_21CollectiveEpilogueFwdINS6_IJS8_S8_S9_EEENS6_IJNS7_ILi1EEESH_SH_EEESB_SD_Li256ELb0ELb1ELb0ELb0EEENS1_19SingleTileSchedulerILb0ELb0ELb1ELi128EEEEEEEEEvNT_6ParamsE,(.L_x_57 - _ZN7cutlass13device_kernelIN5flash19enable_sm80_to_sm89INS1_16FlashAttnFwdSm80INS1_25CollectiveMainloopFwdSm80ILi8ELi1ELb1EN4cute5tupleIJNS5_1CILi128EEENS7_ILi96EEES8_EEELi128ENS_10bfloat16_tEfNS_4arch4Sm80ELb0ELb1ELb0ELb0ELb0ELb0ELb1ELb0EEENS1_21CollectiveEpilogueFwdINS6_IJS8_S8_S9_EEENS6_IJNS7_ILi1EEESH_SH_EEESB_SD_Li256ELb0ELb1ELb0ELb0EEENS1_19SingleTileSchedulerILb0ELb0ELb1ELi128EEEEEEEEEvNT_6ParamsE)
        .other          _ZN7cutlass13device_kernelIN5flash19enable_sm80_to_sm89INS1_16FlashAttnFwdSm80INS1_25CollectiveMainloopFwdSm80ILi8ELi1ELb1EN4cute5tupleIJNS5_1CILi128EEENS7_ILi96EEES8_EEELi128ENS_10bfloat16_tEfNS_4arch4Sm80ELb0ELb1ELb0ELb0ELb0ELb0ELb1ELb0EEENS1_21CollectiveEpilogueFwdINS6_IJS8_S8_S9_EEENS6_IJNS7_ILi1EEESH_SH_EEESB_SD_Li256ELb0ELb1ELb0ELb0EEENS1_19SingleTileSchedulerILb0ELb0ELb1ELi128EEEEEEEEEvNT_6ParamsE,@"STO_CUDA_ENTRY STV_DEFAULT"
_ZN7cutlass13device_kernelIN5flash19enable_sm80_to_sm89INS1_16FlashAttnFwdSm80INS1_25CollectiveMainloopFwdSm80ILi8ELi1ELb1EN4cute5tupleIJNS5_1CILi128EEENS7_ILi96EEES8_EEELi128ENS_10bfloat16_tEfNS_4arch4Sm80ELb0ELb1ELb0ELb0ELb0ELb0ELb1ELb0EEENS1_21CollectiveEpilogueFwdINS6_IJS8_S8_S9_EEENS6_IJNS7_ILi1EEESH_SH_EEESB_SD_Li256ELb0ELb1ELb0ELb0EEENS1_19SingleTileSchedulerILb0ELb0ELb1ELi128EEEEEEEEEvNT_6ParamsE:
[----:B------:R-:W-:Y:S01]  /*0000*/  LDC R1, c[0x0][0x28] ;  /* 0x00000a00ff017b82 */ /* 0x000fe20000000800 */
[----:B------:R-:W-:Y:S05]  /*0010*/  EXIT ;  /* 0x000000000000794d */ /* 0x000fea0003800000 */
.L_x_21:
        /* <DEDUP_REMOVED lines=14> */
.L_x_57:


//--------------------- .text._ZN7cutlass13device_kernelIN5flash19enable_sm80_to_sm89INS1_16FlashAttnFwdSm80INS1_25CollectiveMainloopFwdSm80ILi8ELi1ELb1EN4cute5tupleIJNS5_1CILi128EEENS7_ILi96EEES8_EEELi128ENS_10bfloat16_tEfNS_4arch4Sm80ELb0ELb1ELb0ELb1ELb0ELb0ELb1ELb0EEENS1_21CollectiveEpilogueFwdINS6_IJS8_S8_S9_EEENS6_IJNS7_ILi1EEESH_SH_EEESB_SD_Li256ELb1ELb1ELb0ELb0EEENS1_19SingleTileSchedulerILb1ELb0ELb1ELi128EEEEEEEEEvNT_6ParamsE --------------------------
	.section	.text._ZN7cutlass13device_kernelIN5flash19enable_sm80_to_sm89INS1_16FlashAttnFwdSm80INS1_25CollectiveMainloopFwdSm80ILi8ELi1ELb1EN4cute5tupleIJNS5_1CILi128EEENS7_ILi96EEES8_EEELi128ENS_10bfloat16_tEfNS_4arch4Sm80ELb0ELb1ELb0ELb1ELb0ELb0ELb1ELb0EEENS1_21CollectiveEpilogueFwdINS6_IJS8_S8_S9_EEENS6_IJNS7_ILi1EEESH_SH_EEESB_SD_Li256ELb1ELb1ELb0ELb0EEENS1_19SingleTileSchedulerILb1ELb0ELb1ELi128EEEEEEEEEvNT_6ParamsE,"ax",@progbits
	.align	128
.text._ZN7cutlass13device_kernelIN5flash19enable_sm80_to_sm89INS1_16FlashAttnFwdSm80INS1_25CollectiveMainloopFwdSm80ILi8ELi1ELb1EN4cute5tupleIJNS5_1CILi128EEENS7_ILi96EEES8_EEELi128ENS_10bfloat16_tEfNS_4arch4Sm80ELb0ELb1ELb0ELb1ELb0ELb0ELb1ELb0EEENS1_21CollectiveEpilogueFwdINS6_IJS8_S8_S9_EEENS6_IJNS7_ILi1EEESH_SH_EEESB_SD_Li256ELb1ELb1ELb0ELb0EEENS1_19SingleTileSchedulerILb1ELb0ELb1ELi128EEEEEEEEEvNT_6ParamsE:
        .type           _ZN7cutlass13device_kernelIN5flash19enable_sm80_to_sm89INS1_16FlashAttnFwdSm80INS1_25CollectiveMainloopFwdSm80ILi8ELi1ELb1EN4cute5tupleIJNS5_1CILi128EEENS7_ILi96EEES8_EEELi128ENS_10bfloat16_tEfNS_4arch4Sm80ELb0ELb1ELb0ELb1ELb0ELb0ELb1ELb0EEENS1_21CollectiveEpilogueFwdINS6_IJS8_S8_S9_EEENS6_IJNS7_ILi1EEESH_SH_EEESB_SD_Li256ELb1ELb1ELb0ELb0EEENS1_19SingleTileSchedulerILb1ELb0ELb1ELi128EEEEEEEEEvNT_6ParamsE,@function
        .size           _ZN7cutlass13device_kernelIN5flash19enable_sm80_to_sm89INS1_16FlashAttnFwdSm80INS1_25CollectiveMainloopFwdSm80ILi8ELi1ELb1EN4cute5tupleIJNS5_1CILi128EEENS7_ILi96EEES8_EEELi128ENS_10bfloat16_tEfNS_4arch4Sm80ELb0ELb1ELb0ELb1ELb0ELb0ELb1ELb0EEENS1_21CollectiveEpilogueFwdINS6_IJS8_S8_S9_EEENS6_IJNS7_ILi1EEESH_SH_EEESB_SD_Li256ELb1ELb1ELb0ELb0EEENS1_19SingleTileSchedulerILb1ELb0ELb1ELi128EEEEEEEEEvNT_6ParamsE,(.L_x_58 - _ZN7cutlass13device_kernelIN5flash19enable_sm80_to_sm89INS1_16FlashAttnFwdSm80INS1_25CollectiveMainloopFwdSm80ILi8ELi1ELb1EN4cute5tupleIJNS5_1CILi128EEENS7_ILi96EEES8_EEELi128ENS_10bfloat16_tEfNS_4arch4Sm80ELb0ELb1ELb0ELb1ELb0ELb0ELb1ELb0EEENS1_21CollectiveEpilogueFwdINS6_IJS8_S8_S9_EEENS6_IJNS7_ILi1EEESH_SH_EEESB_SD_Li256ELb1ELb1ELb0ELb0EEENS1_19SingleTileSchedulerILb1ELb0ELb1ELi128EEEEEEEEEvNT_6ParamsE)
        .other          _ZN7cutlass13device_kernelIN5flash19enable_sm80_to_sm89INS1_16FlashAttnFwdSm80INS1_25CollectiveMainloopFwdSm80ILi8ELi1ELb1EN4cute5tupleIJNS5_1CILi128EEENS7_ILi96EEES8_EEELi128ENS_10bfloat16_tEfNS_4arch4Sm80ELb0ELb1ELb0ELb1ELb0ELb0ELb1ELb0EEENS1_21CollectiveEpilogueFwdINS6_IJS8_S8_S9_EEENS6_IJNS7_ILi1EEESH_SH_EEESB_SD_Li256ELb1ELb1ELb0ELb0EEENS1_19SingleTileSchedulerILb1ELb0ELb1ELi128EEEEEEEEEvNT_6ParamsE,@"STO_CUDA_ENTRY STV_DEFAULT"
_ZN7cutlass13device_kernelIN5flash19enable_sm80_to_sm89INS1_16FlashAttnFwdSm80INS1_25CollectiveMainloopFwdSm80ILi8ELi1ELb1EN4cute5tupleIJNS5_1CILi128EEENS7_ILi96EEES8_EEELi128ENS_10bfloat16_tEfNS_4arch4Sm80ELb0ELb1ELb0ELb1ELb0ELb0ELb1ELb0EEENS1_21CollectiveEpilogueFwdINS6_IJS8_S8_S9_EEENS6_IJNS7_ILi1EEESH_SH_EEESB_SD_Li256ELb1ELb1ELb0ELb0EEENS1_19SingleTileSchedulerILb1ELb0ELb1ELi128EEEEEEEEEvNT_6ParamsE:
[----:B------:R-:W-:Y:S01]  /*0000*/  LDC R1, c[0x0][0x28] ;  /* 0x00000a00ff017b82 */ /* 0x000fe20000000800 */
[----:B------:R-:W-:Y:S05]  /*0010*/  EXIT ;  /* 0x000000000000794d */ /* 0x000fea0003800000 */
.L_x_22:
        /* <DEDUP_REMOVED lines=14> */
.L_x_58:


//--------------------- .text._ZN7cutlass13device_kernelIN5flash19enable_sm80_to_sm89INS1_16FlashAttnFwdSm80INS1_25CollectiveMainloopFwdSm80ILi8ELi1ELb1EN4cute5tupleIJNS5_1CILi128EEENS7_ILi96EEES8_EEELi128ENS_10bfloat16_tEfNS_4arch4Sm80ELb0ELb1ELb0ELb1ELb0ELb1ELb1ELb0EEENS1_21CollectiveEpilogueFwdINS6_IJS8_S8_S9_EEENS6_IJNS7_ILi1EEESH_SH_EEESB_SD_Li256ELb1ELb1ELb0ELb0EEENS1_19SingleTileSchedulerILb1ELb0ELb1ELi128EEEEEEEEEvNT_6ParamsE --------------------------
	.section	.text._ZN7cutlass13device_kernelIN5flash19enable_sm80_to_sm89INS1_16FlashAttnFwdSm80INS1_25CollectiveMainloopFwdSm80ILi8ELi1ELb1EN4cute5tupleIJNS5_1CILi128EEENS7_ILi96EEES8_EEELi128ENS_10bfloat16_tEfNS_4arch4Sm80ELb0ELb1ELb0ELb1ELb0ELb1ELb1ELb0EEENS1_21CollectiveEpilogueFwdINS6_IJS8_S8_S9_EEENS6_IJNS7_ILi1EEESH_SH_EEESB_SD_Li256ELb1ELb1ELb0ELb0EEENS1_19SingleTileSchedulerILb1ELb0ELb1ELi128EEEEEEEEEvNT_6ParamsE,"ax",@progbits
	.align	128
.text._ZN7cutlass13device_kernelIN5flash19enable_sm80_to_sm89INS1_16FlashAttnFwdSm80INS1_25CollectiveMainloopFwdSm80ILi8ELi1ELb1EN4cute5tupleIJNS5_1CILi128EEENS7_ILi96EEES8_EEELi128ENS_10bfloat16_tEfNS_4arch4Sm80ELb0ELb1ELb0ELb1ELb0ELb1ELb1ELb0EEENS1_21CollectiveEpilogueFwdINS6_IJS8_S8_S9_EEENS6_IJNS7_ILi1EEESH_SH_EEESB_SD_Li256ELb1ELb1ELb0ELb0EEENS1_19SingleTileSchedulerILb1ELb0ELb1ELi128EEEEEEEEEvNT_6ParamsE:
        .type           _ZN7cutlass13device_kernelIN5flash19enable_sm80_to_sm89INS1_16FlashAttnFwdSm80INS1_25CollectiveMainloopFwdSm80ILi8ELi1ELb1EN4cute5tupleIJNS5_1CILi128EEENS7_ILi96EEES8_EEELi128ENS_10bfloat16_tEfNS_4arch4Sm80ELb0ELb1ELb0ELb1ELb0ELb1ELb1ELb0EEENS1_21CollectiveEpilogueFwdINS6_IJS8_S8_S9_EEENS6_IJNS7_ILi1EEESH_SH_EEESB_SD_Li256ELb1ELb1ELb0ELb0EEENS1_19SingleTileSchedulerILb1ELb0ELb1ELi128EEEEEEEEEvNT_6ParamsE,@function
        .size           _ZN7cutlass13device_kernelIN5flash19enable_sm80_to_sm89INS1_16FlashAttnFwdSm80INS1_25CollectiveMainloopFwdSm80ILi8ELi1ELb1EN4cute5tupleIJNS5_1CILi128EEENS7_ILi96EEES8_EEELi128ENS_10bfloat16_tEfNS_4arch4Sm80ELb0ELb1ELb0ELb1ELb0ELb1ELb1ELb0EEENS1_21CollectiveEpilogueFwdINS6_IJS8_S8_S9_EEENS6_IJNS7_ILi1EEESH_SH_EEESB_SD_Li256ELb1ELb1ELb0ELb0EEENS1_19SingleTileSchedulerILb1ELb0ELb1ELi128EEEEEEEEEvNT_6ParamsE,(.L_x_59 - _ZN7cutlass13device_kernelIN5flash19enable_sm80_to_sm89INS1_16FlashAttnFwdSm80INS1_25CollectiveMainloopFwdSm80ILi8ELi1ELb1EN4cute5tupleIJNS5_1CILi128EEENS7_ILi96EEES8_EEELi128ENS_10bfloat16_tEfNS_4arch4Sm80ELb0ELb1ELb0ELb1ELb0ELb1ELb1ELb0EEENS1_21CollectiveEpilogueFwdINS6_IJS8_S8_S9_EEENS6_IJNS7_ILi1EEESH_SH_EEESB_SD_Li256ELb1ELb1ELb0ELb0EEENS1_19SingleTileSchedulerILb1ELb0ELb1ELi128EEEEEEEEEvNT_6ParamsE)
        .other          _ZN7cutlass13device_kernelIN5flash19enable_sm80_to_sm89INS1_16FlashAttnFwdSm80INS1_25CollectiveMainloopFwdSm80ILi8ELi1ELb1EN4cute5tupleIJNS5_1CILi128EEENS7_ILi96EEES8_EEELi128ENS_10bfloat16_tEfNS_4arch4Sm80ELb0ELb1ELb0ELb1ELb0ELb1ELb1ELb0EEENS1_21CollectiveEpilogueFwdINS6_IJS8_S8_S9_EEENS6_IJNS7_ILi1EEESH_SH_EEESB_SD_Li256ELb1ELb1ELb0ELb0EEENS1_19SingleTileSchedulerILb1ELb0ELb1ELi128EEEEEEEEEvNT_6ParamsE,@"STO_CUDA_ENTRY STV_DEFAULT"
_ZN7cutlass13device_kernelIN5flash19enable_sm80_to_sm89INS1_16FlashAttnFwdSm80INS1_25CollectiveMainloopFwdSm80ILi8ELi1ELb1EN4cute5tupleIJNS5_1CILi128EEENS7_ILi96EEES8_EEELi128ENS_10bfloat16_tEfNS_4arch4Sm80ELb0ELb1ELb0ELb1ELb0ELb1ELb1ELb0EEENS1_21CollectiveEpilogueFwdINS6_IJS8_S8_S9_EEENS6_IJNS7_ILi1EEESH_SH_EEESB_SD_Li256ELb1ELb1ELb0ELb0EEENS1_19SingleTileSchedulerILb1ELb0ELb1ELi128EEEEEEEEEvNT_6ParamsE:
[----:B------:R-:W-:Y:S01]  /*0000*/  LDC R1, c[0x0][0x28] ;  /* 0x00000a00ff017b82 */ /* 0x000fe20000000800 */
[----:B------:R-:W-:Y:S05]  /*0010*/  EXIT ;  /* 0x000000000000794d */ /* 0x000fea0003800000 */
.L_x_23:
        /* <DEDUP_REMOVED lines=14> */
.L_x_59:


//--------------------- .text._ZN7cutlass13device_kernelIN5flash19enable_sm80_to_sm89INS1_16FlashAttnFwdSm80INS1_25CollectiveMainloopFwdSm80ILi8ELi1ELb1EN4cute5tupleIJNS5_1CILi128EEES8_S8_EEELi128ENS_10bfloat16_tEfNS_4arch4Sm80ELb1ELb0ELb0ELb0ELb0ELb0ELb1ELb0EEENS1_21CollectiveEpilogueFwdIS9_NS6_IJNS7_ILi1EEESF_SF_EEESA_SC_Li256ELb0ELb1ELb0ELb0EEENS1_30DynamicPersistentTileSchedulerILi256ELi256ELb0ELb1ELb0EEEEEEEEEvNT_6ParamsE --------------------------
	.section	.text._ZN7cutlass13device_kernelIN5flash19enable_sm80_to_sm89INS1_16FlashAttnFwdSm80INS1_25CollectiveMainloopFwdSm80ILi8ELi1ELb1EN4cute5tupleIJNS5_1CILi128EEES8_S8_EEELi128ENS_10bfloat16_tEfNS_4arch4Sm80ELb1ELb0ELb0ELb0ELb0ELb0ELb1ELb0EEENS1_21CollectiveEpilogueFwdIS9_NS6_IJNS7_ILi1EEESF_SF_EEESA_SC_Li256ELb0ELb1ELb0ELb0EEENS1_30DynamicPersistentTileSchedulerILi256ELi256ELb0ELb1ELb0EEEEEEEEEvNT_6ParamsE,"ax",@progbits
	.align	128
.text._ZN7cutlass13device_kernelIN5flash19enable_sm80_to_sm89INS1_16FlashAttnFwdSm80INS1_25CollectiveMainloopFwdSm80ILi8ELi1ELb1EN4cute5tupleIJNS5_1CILi128EEES8_S8_EEELi128ENS_10bfloat16_tEfNS_4arch4Sm80ELb1ELb0ELb0ELb0ELb0ELb0ELb1ELb0EEENS1_21CollectiveEpilogueFwdIS9_NS6_IJNS7_ILi1EEESF_SF_EEESA_SC_Li256ELb0ELb1ELb0ELb0EEENS1_30DynamicPersistentTileSchedulerILi256ELi256ELb0ELb1ELb0EEEEEEEEEvNT_6ParamsE:
        .type           _ZN7cutlass13device_kernelIN5flash19enable_sm80_to_sm89INS1_16FlashAttnFwdSm80INS1_25CollectiveMainloopFwdSm80ILi8ELi1ELb1EN4cute5tupleIJNS5_1CILi128EEES8_S8_EEELi128ENS_10bfloat16_tEfNS_4arch4Sm80ELb1ELb0ELb0ELb0ELb0ELb0ELb1ELb0EEENS1_21CollectiveEpilogueFwdIS9_NS6_IJNS7_ILi1EEESF_SF_EEESA_SC_Li256ELb0ELb1ELb0ELb0EEENS1_30DynamicPersistentTileSchedulerILi256ELi256ELb0ELb1ELb0EEEEEEEEEvNT_6ParamsE,@function
        .size           _ZN7cutlass13device_kernelIN5flash19enable_sm80_to_sm89INS1_16FlashAttnFwdSm80INS1_25CollectiveMainloopFwdSm80ILi8ELi1ELb1EN4cute5tupleIJNS5_1CILi128EEES8_S8_EEELi128ENS_10bfloat16_tEfNS_4arch4Sm80ELb1ELb0ELb0ELb0ELb0ELb0ELb1ELb0EEENS1_21CollectiveEpilogueFwdIS9_NS6_IJNS7_ILi1EEESF_SF_EEESA_SC_Li256ELb0ELb1ELb0ELb0EEENS1_30DynamicPersistentTileSchedulerILi256ELi256ELb0ELb1ELb0EEEEEEEEEvNT_6ParamsE,(.L_x_60 - _ZN7cutlass13device_kernelIN5flash19enable_sm80_to_sm89INS1_16FlashAttnFwdSm80INS1_25CollectiveMainloopFwdSm80ILi8ELi1ELb1EN4cute5tupleIJNS5_1CILi128EEES8_S8_EEELi128ENS_10bfloat16_tEfNS_4arch4Sm80ELb1ELb0ELb0ELb0ELb0ELb0ELb1ELb0EEENS1_21CollectiveEpilogueFwdIS9_NS6_IJNS7_ILi1EEESF_SF_EEESA_SC_Li256ELb0ELb1ELb0ELb0EEENS1_30DynamicPersistentTileSchedulerILi256ELi256ELb0ELb1ELb0EEEEEEEEEvNT_6ParamsE)
        .other          _ZN7cutlass13device_kernelIN5flash19enable_sm80_to_sm89INS1_16FlashAttnFwdSm80INS1_25CollectiveMainloopFwdSm80ILi8ELi1ELb1EN4cute5tupleIJNS5_1CILi128EEES8_S8_EEELi128ENS_10bfloat16_tEfNS_4arch4Sm80ELb1ELb0ELb0ELb0ELb0ELb0ELb1ELb0EEENS1_21CollectiveEpilogueFwdIS9_NS6_IJNS7_ILi1EEESF_SF_EEESA_SC_Li256ELb0ELb1ELb0ELb0EEENS1_30DynamicPersistentTileSchedulerILi256ELi256ELb0ELb1ELb0EEEEEEEEEvNT_6ParamsE,@"STO_CUDA_ENTRY STV_DEFAULT"
_ZN7cutlass13device_kernelIN5flash19enable_sm80_to_sm89INS1_16FlashAttnFwdSm80INS1_25CollectiveMainloopFwdSm80ILi8ELi1ELb1EN4cute5tupleIJNS5_1CILi128EEES8_S8_EEELi128ENS_10bfloat16_tEfNS_4arch4Sm80ELb1ELb0ELb0ELb0ELb0ELb0ELb1ELb0EEENS1_21CollectiveEpilogueFwdIS9_NS6_IJNS7_ILi1EEESF_SF_EEESA_SC_Li256ELb0ELb1ELb0ELb0EEENS1_30DynamicPersistentTileSchedulerILi256ELi256ELb0ELb1ELb0EEEEEEEEEvNT_6ParamsE:
[----:B------:R-:W-:Y:S01]  /*0000*/  LDC R1, c[0x0][0x28] ;  /* 0x00000a00ff017b82 */ /* 0x000fe20000000800 */
[----:B------:R-:W-:Y:S05]  /*0010*/  EXIT ;  /* 0x000000000000794d */ /* 0x000fea0003800000 */
.L_x_24:
        /* <DEDUP_REMOVED lines=14> */
.L_x_60:


//--------------------- .text._ZN7cutlass13device_kernelIN5flash19enable_sm80_to_sm89INS1_16FlashAttnFwdSm80INS1_25CollectiveMainloopFwdSm80ILi8ELi1ELb1EN4cute5tupleIJNS5_1CILi128EEES8_S8_EEELi128ENS_10bfloat16_tEfNS_4arch4Sm80ELb1ELb0ELb0ELb1ELb0ELb0ELb1ELb0EEENS1_21CollectiveEpilogueFwdIS9_NS6_IJNS7_ILi1EEESF_SF_EEESA_SC_Li256ELb1ELb1ELb0ELb0EEENS1_19SingleTileSchedulerILb1ELb0ELb1ELi128EEEEEEEEEvNT_6ParamsE --------------------------
	.section	.text._ZN7cutlass13device_kernelIN5flash19enable_sm80_to_sm89INS1_16FlashAttnFwdSm80INS1_25CollectiveMainloopFwdSm80ILi8ELi1ELb1EN4cute5tupleIJNS5_1CILi128EEES8_S8_EEELi128ENS_10bfloat16_tEfNS_4arch4Sm80ELb1ELb0ELb0ELb1ELb0ELb0ELb1ELb0EEENS1_21CollectiveEpilogueFwdIS9_NS6_IJNS7_ILi1EEESF_SF_EEESA_SC_Li256ELb1ELb1ELb0ELb0EEENS1_19SingleTileSchedulerILb1ELb0ELb1ELi128EEEEEEEEEvNT_6ParamsE,"ax",@progbits
	.align	128
.text._ZN7cutlass13device_kernelIN5flash19enable_sm80_to_sm89INS1_16FlashAttnFwdSm80INS1_25CollectiveMainloopFwdSm80ILi8ELi1ELb1EN4cute5tupleIJNS5_1CILi128EEES8_S8_EEELi128ENS_10bfloat16_tEfNS_4arch4Sm80ELb1ELb0ELb0ELb1ELb0ELb0ELb1ELb0EEENS1_21CollectiveEpilogueFwdIS9_NS6_IJNS7_ILi1EEESF_SF_EEESA_SC_Li256ELb1ELb1ELb0ELb0EEENS1_19SingleTileSchedulerILb1ELb0ELb1ELi128EEEEEEEEEvNT_6ParamsE:
        .type           _ZN7cutlass13device_kernelIN5flash19enable_sm80_to_sm89INS1_16FlashAttnFwdSm80INS1_25CollectiveMainloopFwdSm80ILi8ELi1ELb1EN4cute5tupleIJNS5_1CILi128EEES8_S8_EEELi128ENS_10bfloat16_tEfNS_4arch4Sm80ELb1ELb0ELb0ELb1ELb0ELb0ELb1ELb0EEENS1_21CollectiveEpilogueFwdIS9_NS6_IJNS7_ILi1EEESF_SF_EEESA_SC_Li256ELb1ELb1ELb0ELb0EEENS1_19SingleTileSchedulerILb1ELb0ELb1ELi128EEEEEEEEEvNT_6ParamsE,@function
        .size           _ZN7cutlass13device_kernelIN5flash19enable_sm80_to_sm89INS1_16FlashAttnFwdSm80INS1_25CollectiveMainloopFwdSm80ILi8ELi1ELb1EN4cute5tupleIJNS5_1CILi128EEES8_S8_EEELi128ENS_10bfloat16_tEfNS_4arch4Sm80ELb1ELb0ELb0ELb1ELb0ELb0ELb1ELb0EEENS1_21CollectiveEpilogueFwdIS9_NS6_IJNS7_ILi1EEESF_SF_EEESA_SC_Li256ELb1ELb1ELb0ELb0EEENS1_19SingleTileSchedulerILb1ELb0ELb1ELi128EEEEEEEEEvNT_6ParamsE,(.L_x_61 - _ZN7cutlass13device_kernelIN5flash19enable_sm80_to_sm89INS1_16FlashAttnFwdSm80INS1_25CollectiveMainloopFwdSm80ILi8ELi1ELb1EN4cute5tupleIJNS5_1CILi128EEES8_S8_EEELi128ENS_10bfloat16_tEfNS_4arch4Sm80ELb1ELb0ELb0ELb1ELb0ELb0ELb1ELb0EEENS1_21CollectiveEpilogueFwdIS9_NS6_IJNS7_ILi1EEESF_SF_EEESA_SC_Li256ELb1ELb1ELb0ELb0EEENS1_19SingleTileSchedulerILb1ELb0ELb1ELi128EEEEEEEEEvNT_6ParamsE)
        .other          _ZN7cutlass13device_kernelIN5flash19enable_sm80_to_sm89INS1_16FlashAttnFwdSm80INS1_25CollectiveMainloopFwdSm80ILi8ELi1ELb1EN4cute5tupleIJNS5_1CILi128EEES8_S8_EEELi128ENS_10bfloat16_tEfNS_4arch4Sm80ELb1ELb0ELb0ELb1ELb0ELb0ELb1ELb0EEENS1_21CollectiveEpilogueFwdIS9_NS6_IJNS7_ILi1EEESF_SF_EEESA_SC_Li256ELb1ELb1ELb0ELb0EEENS1_19SingleTileSchedulerILb1ELb0ELb1ELi128EEEEEEEEEvNT_6ParamsE,@"STO_CUDA_ENTRY STV_DEFAULT"
_ZN7cutlass13device_kernelIN5flash19enable_sm80_to_sm89INS1_16FlashAttnFwdSm80INS1_25CollectiveMainloopFwdSm80ILi8ELi1ELb1EN4cute5tupleIJNS5_1CILi128EEES8_S8_EEELi128ENS_10bfloat16_tEfNS_4arch4Sm80ELb1ELb0ELb0ELb1ELb0ELb0ELb1ELb0EEENS1_21CollectiveEpilogueFwdIS9_NS6_IJNS7_ILi1EEESF_SF_EEESA_SC_Li256ELb1ELb1ELb0ELb0EEENS1_19SingleTileSchedulerILb1ELb0ELb1ELi128EEEEEEEEEvNT_6ParamsE:
[----:B------:R-:W-:Y:S01]  /*0000*/  LDC R1, c[0x0][0x28] ;  /* 0x00000a00ff017b82 */ /* 0x000fe20000000800 */
[----:B------:R-:W-:Y:S05]  /*0010*/  EXIT ;  /* 0x000000000000794d */ /* 0x000fea0003800000 */
.L_x_25:
        /* <DEDUP_REMOVED lines=14> */
.L_x_61:


//--------------------- .text._ZN7cutlass13device_kernelIN5flash19enable_sm80_to_sm89INS1_16FlashAttnFwdSm80INS1_25CollectiveMainloopFwdSm80ILi8ELi1ELb1EN4cute5tupleIJNS5_1CILi128EEES8_S8_EEELi128ENS_10bfloat16_tEfNS_4arch4Sm80ELb1ELb0ELb0ELb1ELb0ELb1ELb1ELb0EEENS1_21CollectiveEpilogueFwdIS9_NS6_IJNS7_ILi1EEESF_SF_EEESA_SC_Li256ELb1ELb1ELb0ELb0EEENS1_19SingleTileSchedulerILb1ELb0ELb1ELi128EEEEEEEEEvNT_6ParamsE --------------------------
	.section	.text._ZN7cutlass13device_kernelIN5flash19enable_sm80_to_sm89INS1_16FlashAttnFwdSm80INS1_25CollectiveMainloopFwdSm80ILi8ELi1ELb1EN4cute5tupleIJNS5_1CILi128EEES8_S8_EEELi128ENS_10bfloat16_tEfNS_4arch4Sm80ELb1ELb0ELb0ELb1ELb0ELb1ELb1ELb0EEENS1_21CollectiveEpilogueFwdIS9_NS6_IJNS7_ILi1EEESF_SF_EEESA_SC_Li256ELb1ELb1ELb0ELb0EEENS1_19SingleTileSchedulerILb1ELb0ELb1ELi128EEEEEEEEEvNT_6ParamsE,"ax",@progbits
	.align	128
.text._ZN7cutlass13device_kernelIN5flash19enable_sm80_to_sm89INS1_16FlashAttnFwdSm80INS1_25CollectiveMainloopFwdSm80ILi8ELi1ELb1EN4cute5tupleIJNS5_1CILi128EEES8_S8_EEELi128ENS_10bfloat16_tEfNS_4arch4Sm80ELb1ELb0ELb0ELb1ELb0ELb1ELb1ELb0EEENS1_21CollectiveEpilogueFwdIS9_NS6_IJNS7_ILi1EEESF_SF_EEESA_SC_Li256ELb1ELb1ELb0ELb0EEENS1_19SingleTileSchedulerILb1ELb0ELb1ELi128EEEEEEEEEvNT_6ParamsE:
        .type           _ZN7cutlass13device_kernelIN5flash19enable_sm80_to_sm89INS1_16FlashAttnFwdSm80INS1_25CollectiveMainloopFwdSm80ILi8ELi1ELb1EN4cute5tupleIJNS5_1CILi128EEES8_S8_EEELi128ENS_10bfloat16_tEfNS_4arch4Sm80ELb1ELb0ELb0ELb1ELb0ELb1ELb1ELb0EEENS1_21CollectiveEpilogueFwdIS9_NS6_IJNS7_ILi1EEESF_SF_EEESA_SC_Li256ELb1ELb1ELb0ELb0EEENS1_19SingleTileSchedulerILb1ELb0ELb1ELi128EEEEEEEEEvNT_6ParamsE,@function
        .size           _ZN7cutlass13device_kernelIN5flash19enable_sm80_to_sm89INS1_16FlashAttnFwdSm80INS1_25CollectiveMainloopFwdSm80ILi8ELi1ELb1EN4cute5tupleIJNS5_1CILi128EEES8_S8_EEELi128ENS_10bfloat16_tEfNS_4arch4Sm80ELb1ELb0ELb0ELb1ELb0ELb1ELb1ELb0EEENS1_21CollectiveEpilogueFwdIS9_NS6_IJNS7_ILi1EEESF_SF_EEESA_SC_Li256ELb1ELb1ELb0ELb0EEENS1_19SingleTileSchedulerILb1ELb0ELb1ELi128EEEEEEEEEvNT_6ParamsE,(.L_x_62 - _ZN7cutlass13device_kernelIN5flash19enable_sm80_to_sm89INS1_16FlashAttnFwdSm80INS1_25CollectiveMainloopFwdSm80ILi8ELi1ELb1EN4cute5tupleIJNS5_1CILi128EEES8_S8_EEELi128ENS_10bfloat16_tEfNS_4arch4Sm80ELb1ELb0ELb0ELb1ELb0ELb1ELb1ELb0EEENS1_21CollectiveEpilogueFwdIS9_NS6_IJNS7_ILi1EEESF_SF_EEESA_SC_Li256ELb1ELb1ELb0ELb0EEENS1_19SingleTileSchedulerILb1ELb0ELb1ELi128EEEEEEEEEvNT_6ParamsE)
        .other          _ZN7cutlass13device_kernelIN5flash19enable_sm80_to_sm89INS1_16FlashAttnFwdSm80INS1_25CollectiveMainloopFwdSm80ILi8ELi1ELb1EN4cute5tupleIJNS5_1CILi128EEES8_S8_EEELi128ENS_10bfloat16_tEfNS_4arch4Sm80ELb1ELb0ELb0ELb1ELb0ELb1ELb1ELb0EEENS1_21CollectiveEpilogueFwdIS9_NS6_IJNS7_ILi1EEESF_SF_EEESA_SC_Li256ELb1ELb1ELb0ELb0EEENS1_19SingleTileSchedulerILb1ELb0ELb1ELi128EEEEEEEEEvNT_6ParamsE,@"STO_CUDA_ENTRY STV_DEFAULT"
_ZN7cutlass13device_kernelIN5flash19enable_sm80_to_sm89INS1_16FlashAttnFwdSm80INS1_25CollectiveMainloopFwdSm80ILi8ELi1ELb1EN4cute5tupleIJNS5_1CILi128EEES8_S8_EEELi128ENS_10bfloat16_tEfNS_4arch4Sm80ELb1ELb0ELb0ELb1ELb0ELb1ELb1ELb0EEENS1_21CollectiveEpilogueFwdIS9_NS6_IJNS7_ILi1EEESF_SF_EEESA_SC_Li256ELb1ELb1ELb0ELb0EEENS1_19SingleTileSchedulerILb1ELb0ELb1ELi128EEEEEEEEEvNT_6ParamsE:
[----:B------:R-:W-:Y:S01]  /*0000*/  LDC R1, c[0x0][0x28] ;  /* 0x00000a00ff017b82 */ /* 0x000fe20000000800 */
[----:B------:R-:W-:Y:S05]  /*0010*/  EXIT ;  /* 0x000000000000794d */ /* 0x000fea0003800000 */
.L_x_26:
        /* <DEDUP_REMOVED lines=14> */
.L_x_62:


//--------------------- .text._ZN7cutlass13device_kernelIN5flash19enable_sm80_to_sm89INS1_16FlashAttnFwdSm80INS1_25CollectiveMainloopFwdSm80ILi4ELi1ELb0EN4cute5tupleIJNS5_1CILi128EEENS7_ILi64EEES8_EEELi128ENS_10bfloat16_tEfNS_4arch4Sm80ELb0ELb0ELb0ELb0ELb0ELb0ELb1ELb0EEENS1_21CollectiveEpilogueFwdINS6_IJS8_S8_S9_EEENS6_IJNS7_ILi1EEESH_SH_EEESB_SD_Li128ELb0ELb1ELb0ELb0EEENS1_19SingleTileSchedulerILb0ELb0ELb1ELi128EEEEEEEEEvNT_6ParamsE --------------------------
	.section	.text._ZN7cutlass13device_kernelIN5flash19enable_sm80_to_sm89INS1_16FlashAttnFwdSm80INS1_25CollectiveMainloopFwdSm80ILi4ELi1ELb0EN4cute5tupleIJNS5_1CILi128EEENS7_ILi64EEES8_EEELi128ENS_10bfloat16_tEfNS_4arch4Sm80ELb0ELb0ELb0ELb0ELb0ELb0ELb1ELb0EEENS1_21CollectiveEpilogueFwdINS6_IJS8_S8_S9_EEENS6_IJNS7_ILi1EEESH_SH_EEESB_SD_Li128ELb0ELb1ELb0ELb0EEENS1_19SingleTileSchedulerILb0ELb0ELb1ELi128EEEEEEEEEvNT_6ParamsE,"ax",@progbits
	.align	128
.text._ZN7cutlass13device_kernelIN5flash19enable_sm80_to_sm89INS1_16FlashAttnFwdSm80INS1_25CollectiveMainloopFwdSm80ILi4ELi1ELb0EN4cute5tupleIJNS5_1CILi128EEENS7_ILi64EEES8_EEELi128ENS_10bfloat16_tEfNS_4arch4Sm80ELb0ELb0ELb0ELb0ELb0ELb0ELb1ELb0EEENS1_21CollectiveEpilogueFwdINS6_IJS8_S8_S9_EEENS6_IJNS7_ILi1EEESH_SH_EEESB_SD_Li128ELb0ELb1ELb0ELb0EEENS1_19SingleTileSchedulerILb0ELb0ELb1ELi128EEEEEEEEEvNT_6ParamsE:
        .type           _ZN7cutlass13device_kernelIN5flash19enable_sm80_to_sm89INS1_16FlashAttnFwdSm80INS1_25CollectiveMainloopFwdSm80ILi4ELi1ELb0EN4cute5tupleIJNS5_1CILi128EEENS7_ILi64EEES8_EEELi128ENS_10bfloat16_tEfNS_4arch4Sm80ELb0ELb0ELb0ELb0ELb0ELb0ELb1ELb0EEENS1_21CollectiveEpilogueFwdINS6_IJS8_S8_S9_EEENS6_IJNS7_ILi1EEESH_SH_EEESB_SD_Li128ELb0ELb1ELb0ELb0EEENS1_19SingleTileSchedulerILb0ELb0ELb1ELi128EEEEEEEEEvNT_6ParamsE,@function
        .size           _ZN7cutlass13device_kernelIN5flash19enable_sm80_to_sm89INS1_16FlashAttnFwdSm80INS1_25CollectiveMainloopFwdSm80ILi4ELi1ELb0EN4cute5tupleIJNS5_1CILi128EEENS7_ILi64EEES8_EEELi128ENS_10bfloat16_tEfNS_4arch4Sm80ELb0ELb0ELb0ELb0ELb0ELb0ELb1ELb0EEENS1_21CollectiveEpilogueFwdINS6_IJS8_S8_S9_EEENS6_IJNS7_ILi1EEESH_SH_EEESB_SD_Li128ELb0ELb1ELb0ELb0EEENS1_19SingleTileSchedulerILb0ELb0ELb1ELi128EEEEEEEEEvNT_6ParamsE,(.L_x_63 - _ZN7cutlass13device_kernelIN5flash19enable_sm80_to_sm89INS1_16FlashAttnFwdSm80INS1_25CollectiveMainloopFwdSm80ILi4ELi1ELb0EN4cute5tupleIJNS5_1CILi128EEENS7_ILi64EEES8_EEELi128ENS_10bfloat16_tEfNS_4arch4Sm80ELb0ELb0ELb0ELb0ELb0ELb0ELb1ELb0EEENS1_21CollectiveEpilogueFwdINS6_IJS8_S8_S9_EEENS6_IJNS7_ILi1EEESH_SH_EEESB_SD_Li128ELb0ELb1ELb0ELb0EEENS1_19SingleTileSchedulerILb0ELb0ELb1ELi128EEEEEEEEEvNT_6ParamsE)
        .other          _ZN7cutlass13device_kernelIN5flash19enable_sm80_to_sm89INS1_16FlashAttnFwdSm80INS1_25CollectiveMainloopFwdSm80ILi4ELi1ELb0EN4cute5tupleIJNS5_1CILi128EEENS7_ILi64EEES8_EEELi128ENS_10bfloat16_tEfNS_4arch4Sm80ELb0ELb0ELb0ELb0ELb0ELb0ELb1ELb0EEENS1_21CollectiveEpilogueFwdINS6_IJS8_S8_S9_EEENS6_IJNS7_ILi1EEESH_SH_EEESB_SD_Li128ELb0ELb1ELb0ELb0EEENS1_19SingleTileSchedulerILb0ELb0ELb1ELi128EEEEEEEEEvNT_6ParamsE,@"STO_CUDA_ENTRY STV_DEFAULT"
_ZN7cutlass13device_kernelIN5flash19enable_sm80_to_sm89INS1_16FlashAttnFwdSm80INS1_25CollectiveMainloopFwdSm80ILi4ELi1ELb0EN4cute5tupleIJNS5_1CILi128EEENS7_ILi64EEES8_EEELi128ENS_10bfloat16_tEfNS_4arch4Sm80ELb0ELb0ELb0ELb0ELb0ELb0ELb1ELb0EEENS1_21CollectiveEpilogueFwdINS6_IJS8_S8_S9_EEENS6_IJNS7_ILi1EEESH_SH_EEESB_SD_Li128ELb0ELb1ELb0ELb0EEENS1_19SingleTileSchedulerILb0ELb0ELb1ELi128EEEEEEEEEvNT_6ParamsE:
[----:B------:R-:W-:Y:S01]  /*0000*/  LDC R1, c[0x0][0x28] ;  /* 0x00000a00ff017b82 */ /* 0x000fe20000000800 */
[----:B------:R-:W-:Y:S05]  /*0010*/  EXIT ;  /* 0x000000000000794d */ /* 0x000fea0003800000 */
.L_x_27:
        /* <DEDUP_REMOVED lines=14> */
.L_x_63:


//--------------------- .text._ZN7cutlass13device_kernelIN5flash19enable_sm80_to_sm89INS1_16FlashAttnFwdSm80INS1_25CollectiveMainloopFwdSm80ILi4ELi1ELb0EN4cute5tupleIJNS5_1CILi128EEENS7_ILi64EEES8_EEELi128ENS_10bfloat16_tEfNS_4arch4Sm80ELb0ELb0ELb0ELb1ELb0ELb0ELb1ELb0EEENS1_21CollectiveEpilogueFwdINS6_IJS8_S8_S9_EEENS6_IJNS7_ILi1EEESH_SH_EEESB_SD_Li128ELb1ELb1ELb0ELb0EEENS1_19SingleTileSchedulerILb1ELb0ELb1ELi128EEEEEEEEEvNT_6ParamsE --------------------------
	.section	.text._ZN7cutlass13device_kernelIN5flash19enable_sm80_to_sm89INS1_16FlashAttnFwdSm80INS1_25CollectiveMainloopFwdSm80ILi4ELi1ELb0EN4cute5tupleIJNS5_1CILi128EEENS7_ILi64EEES8_EEELi128ENS_10bfloat16_tEfNS_4arch4Sm80ELb0ELb0ELb0ELb1ELb0ELb0ELb1ELb0EEENS1_21CollectiveEpilogueFwdINS6_IJS8_S8_S9_EEENS6_IJNS7_ILi1EEESH_SH_EEESB_SD_Li128ELb1ELb1ELb0ELb0EEENS1_19SingleTileSchedulerILb1ELb0ELb1ELi128EEEEEEEEEvNT_6ParamsE,"ax",@progbits
	.align	128
.text._ZN7cutlass13device_kernelIN5flash19enable_sm80_to_sm89INS1_16FlashAttnFwdSm80INS1_25CollectiveMainloopFwdSm80ILi4ELi1ELb0EN4cute5tupleIJNS5_1CILi128EEENS7_ILi64EEES8_EEELi128ENS_10bfloat16_tEfNS_4arch4Sm80ELb0ELb0ELb0ELb1ELb0ELb0ELb1ELb0EEENS1_21CollectiveEpilogueFwdINS6_IJS8_S8_S9_EEENS6_IJNS7_ILi1EEESH_SH_EEESB_SD_Li128ELb1ELb1ELb0ELb0EEENS1_19SingleTileSchedulerILb1ELb0ELb1ELi128EEEEEEEEEvNT_6ParamsE:
        .type           _ZN7cutlass13device_kernelIN5flash19enable_sm80_to_sm89INS1_16FlashAttnFwdSm80INS1_25CollectiveMainloopFwdSm80ILi4ELi1ELb0EN4cute5tupleIJNS5_1CILi128EEENS7_ILi64EEES8_EEELi128ENS_10bfloat16_tEfNS_4arch4Sm80ELb0ELb0ELb0ELb1ELb0ELb0ELb1ELb0EEENS1_21CollectiveEpilogueFwdINS6_IJS8_S8_S9_EEENS6_IJNS7_ILi1EEESH_SH_EEESB_SD_Li128ELb1ELb1ELb0ELb0EEENS1_19SingleTileSchedulerILb1ELb0ELb1ELi128EEEEEEEEEvNT_6ParamsE,@function
        .size           _ZN7cutlass13device_kernelIN5flash19enable_sm80_to_sm89INS1_16FlashAttnFwdSm80INS1_25CollectiveMainloopFwdSm80ILi4ELi1ELb0EN4cute5tupleIJNS5_1CILi128EEENS7_ILi64EEES8_EEELi128ENS_10bfloat16_tEfNS_4arch4Sm80ELb0ELb0ELb0ELb1ELb0ELb0ELb1ELb0EEENS1_21CollectiveEpilogueFwdINS6_IJS8_S8_S9_EEENS6_IJNS7_ILi1EEESH_SH_EEESB_SD_Li128ELb1ELb1ELb0ELb0EEENS1_19SingleTileSchedulerILb1ELb0ELb1ELi128EEEEEEEEEvNT_6ParamsE,(.L_x_64 - _ZN7cutlass13device_kernelIN5flash19enable_sm80_to_sm89INS1_16FlashAttnFwdSm80INS1_25CollectiveMainloopFwdSm80ILi4ELi1ELb0EN4cute5tupleIJNS5_1CILi128EEENS7_ILi64EEES8_EEELi128ENS_10bfloat16_tEfNS_4arch4Sm80ELb0ELb0ELb0ELb1ELb0ELb0ELb1ELb0EEENS1_21CollectiveEpilogueFwdINS6_IJS8_S8_S9_EEENS6_IJNS7_ILi1EEESH_SH_EEESB_SD_Li128ELb1ELb1ELb0ELb0EEENS1_19SingleTileSchedulerILb1ELb0ELb1ELi128EEEEEEEEEvNT_6ParamsE)
        .other          _ZN7cutlass13device_kernelIN5flash19enable_sm80_to_sm89INS1_16FlashAttnFwdSm80INS1_25CollectiveMainloopFwdSm80ILi4ELi1ELb0EN4cute5tupleIJNS5_1CILi128EEENS7_ILi64EEES8_EEELi128ENS_10bfloat16_tEfNS_4arch4Sm80ELb0ELb0ELb0ELb1ELb0ELb0ELb1ELb0EEENS1_21CollectiveEpilogueFwdINS6_IJS8_S8_S9_EEENS6_IJNS7_ILi1EEESH_SH_EEESB_SD_Li128ELb1ELb1ELb0ELb0EEENS1_19SingleTileSchedulerILb1ELb0ELb1ELi128EEEEEEEEEvNT_6ParamsE,@"STO_CUDA_ENTRY STV_DEFAULT"
_ZN7cutlass13device_kernelIN5flash19enable_sm80_to_sm89INS1_16FlashAttnFwdSm80INS1_25CollectiveMainloopFwdSm80ILi4ELi1ELb0EN4cute5tupleIJNS5_1CILi128EEENS7_ILi64EEES8_EEELi128ENS_10bfloat16_tEfNS_4arch4Sm80ELb0ELb0ELb0ELb1ELb0ELb0ELb1ELb0EEENS1_21CollectiveEpilogueFwdINS6_IJS8_S8_S9_EEENS6_IJNS7_ILi1EEESH_SH_EEESB_SD_Li128ELb1ELb1ELb0ELb0EEENS1_19SingleTileSchedulerILb1ELb0ELb1ELi128EEEEEEEEEvNT_6ParamsE:
[----:B------:R-:W-:Y:S01]  /*0000*/  LDC R1, c[0x0][0x28] ;  /* 0x00000a00ff017b82 */ /* 0x000fe20000000800 */
[----:B------:R-:W-:Y:S05]  /*0010*/  EXIT ;  /* 0x000000000000794d */ /* 0x000fea0003800000 */
.L_x_28:
        /* <DEDUP_REMOVED lines=14> */
.L_x_64:


//--------------------- .text._ZN7cutlass13device_kernelIN5flash19enable_sm80_to_sm89INS1_16FlashAttnFwdSm80INS1_25CollectiveMainloopFwdSm80ILi4ELi1ELb0EN4cute5tupleIJNS5_1CILi128EEENS7_ILi64EEES8_EEELi128ENS_10bfloat16_tEfNS_4arch4Sm80ELb0ELb0ELb0ELb1ELb0ELb1ELb1ELb0EEENS1_21CollectiveEpilogueFwdINS6_IJS8_S8_S9_EEENS6_IJNS7_ILi1EEESH_SH_EEESB_SD_Li128ELb1ELb1ELb0ELb0EEENS1_19SingleTileSchedulerILb1ELb0ELb1ELi128EEEEEEEEEvNT_6ParamsE --------------------------
	.section	.text._ZN7cutlass13device_kernelIN5flash19enable_sm80_to_sm89INS1_16FlashAttnFwdSm80INS1_25CollectiveMainloopFwdSm80ILi4ELi1ELb0EN4cute5tupleIJNS5_1CILi128EEENS7_ILi64EEES8_EEELi128ENS_10bfloat16_tEfNS_4arch4Sm80ELb0ELb0ELb0ELb1ELb0ELb1ELb1ELb0EEENS1_21CollectiveEpilogueFwdINS6_IJS8_S8_S9_EEENS6_IJNS7_ILi1EEESH_SH_EEESB_SD_Li128ELb1ELb1ELb0ELb0EEENS1_19SingleTileSchedulerILb1ELb0ELb1ELi128EEEEEEEEEvNT_6ParamsE,"ax",@progbits
	.align	128
.text._ZN7cutlass13device_kernelIN5flash19enable_sm80_to_sm89INS1_16FlashAttnFwdSm80INS1_25CollectiveMainloopFwdSm80ILi4ELi1ELb0EN4cute5tupleIJNS5_1CILi128EEENS7_ILi64EEES8_EEELi128ENS_10bfloat16_tEfNS_4arch4Sm80ELb0ELb0ELb0ELb1ELb0ELb1ELb1ELb0EEENS1_21CollectiveEpilogueFwdINS6_IJS8_S8_S9_EEENS6_IJNS7_ILi1EEESH_SH_EEESB_SD_Li128ELb1ELb1ELb0ELb0EEENS1_19SingleTileSchedulerILb1ELb0ELb1ELi128EEEEEEEEEvNT_6ParamsE:
        .type           _ZN7cutlass13device_kernelIN5flash19enable_sm80_to_sm89INS1_16FlashAttnFwdSm80INS1_25CollectiveMainloopFwdSm80ILi4ELi1ELb0EN4cute5tupleIJNS5_1CILi128EEENS7_ILi64EEES8_EEELi128ENS_10bfloat16_tEfNS_4arch4Sm80ELb0ELb0ELb0ELb1ELb0ELb1ELb1ELb0EEENS1_21CollectiveEpilogueFwdINS6_IJS8_S8_S9_EEENS6_IJNS7_ILi1EEESH_SH_EEESB_SD_Li128ELb1ELb1ELb0ELb0EEENS1_19SingleTileSchedulerILb1ELb0ELb1ELi128EEEEEEEEEvNT_6ParamsE,@function
        .size           _ZN7cutlass13device_kernelIN5flash19enable_sm80_to_sm89INS1_16FlashAttnFwdSm80INS1_25CollectiveMainloopFwdSm80ILi4ELi1ELb0EN4cute5tupleIJNS5_1CILi128EEENS7_ILi64EEES8_EEELi128ENS_10bfloat16_tEfNS_4arch4Sm80ELb0ELb0ELb0ELb1ELb0ELb1ELb1ELb0EEENS1_21CollectiveEpilogueFwdINS6_IJS8_S8_S9_EEENS6_IJNS7_ILi1EEESH_SH_EEESB_SD_Li128ELb1ELb1ELb0ELb0EEENS1_19SingleTileSchedulerILb1ELb0ELb1ELi128EEEEEEEEEvNT_6ParamsE,(.L_x_65 - _ZN7cutlass13device_kernelIN5flash19enable_sm80_to_sm89INS1_16FlashAttnFwdSm80INS1_25CollectiveMainloopFwdSm80ILi4ELi1ELb0EN4cute5tupleIJNS5_1CILi128EEENS7_ILi64EEES8_EEELi128ENS_10bfloat16_tEfNS_4arch4Sm80ELb0ELb0ELb0ELb1ELb0ELb1ELb1ELb0EEENS1_21CollectiveEpilogueFwdINS6_IJS8_S8_S9_EEENS6_IJNS7_ILi1EEESH_SH_EEESB_SD_Li128ELb1ELb1ELb0ELb0EEENS1_19SingleTileSchedulerILb1ELb0ELb1ELi128EEEEEEEEEvNT_6ParamsE)
        .other          _ZN7cutlass13device_kernelIN5flash19enable_sm80_to_sm89INS1_16FlashAttnFwdSm80INS1_25CollectiveMainloopFwdSm80ILi4ELi1ELb0EN4cute5tupleIJNS5_1CILi128EEENS7_ILi64EEES8_EEELi128ENS_10bfloat16_tEfNS_4arch4Sm80ELb0ELb0ELb0ELb1ELb0ELb1ELb1ELb0EEENS1_21CollectiveEpilogueFwdINS6_IJS8_S8_S9_EEENS6_IJNS7_ILi1EEESH_SH_EEESB_SD_Li128ELb1ELb1ELb0ELb0EEENS1_19SingleTileSchedulerILb1ELb0ELb1ELi128EEEEEEEEEvNT_6ParamsE,@"STO_CUDA_ENTRY STV_DEFAULT"
_ZN7cutlass13device_kernelIN5flash19enable_sm80_to_sm89INS1_16FlashAttnFwdSm80INS1_25CollectiveMainloopFwdSm80ILi4ELi1ELb0EN4cute5tupleIJNS5_1CILi128EEENS7_ILi64EEES8_EEELi128ENS_10bfloat16_tEfNS_4arch4Sm80ELb0ELb0ELb0ELb1ELb0ELb1ELb1ELb0EEENS1_21CollectiveEpilogueFwdINS6_IJS8_S8_S9_EEENS6_IJNS7_ILi1EEESH_SH_EEESB_SD_Li128ELb1ELb1ELb0ELb0EEENS1_19SingleTileSchedulerILb1ELb0ELb1ELi128EEEEEEEEEvNT_6ParamsE:
[----:B------:R-:W-:Y:S01]  /*0000*/  LDC R1, c[0x0][0x28] ;  /* 0x00000a00ff017b82 */ /* 0x000fe20000000800 */
[----:B------:R-:W-:Y:S05]  /*0010*/  EXIT ;  /* 0x000000000000794d */ /* 0x000fea0003800000 */
.L_x_29:
        /* <DEDUP_REMOVED lines=14> */
.L_x_65:


//--------------------- .text._ZN7cutlass13device_kernelIN5flash19enable_sm80_to_sm89INS1_16FlashAttnFwdSm80INS1_25CollectiveMainloopFwdSm80ILi4ELi1ELb0EN4cute5tupleIJNS5_1CILi128EEENS7_ILi48EEES8_EEELi128ENS_10bfloat16_tEfNS_4arch4Sm80ELb0ELb1ELb0ELb0ELb0ELb0ELb1ELb0EEENS1_21CollectiveEpilogueFwdINS6_IJS8_S8_S9_EEENS6_IJNS7_ILi1EEESH_SH_EEESB_SD_Li128ELb0ELb1ELb0ELb0EEENS1_19SingleTileSchedulerILb0ELb0ELb1ELi128EEEEEEEEEvNT_6ParamsE --------------------------
	.section	.text._ZN7cutlass13device_kernelIN5flash19enable_sm80_to_sm89INS1_16FlashAttnFwdSm80INS1_25CollectiveMainloopFwdSm80ILi4ELi1ELb0EN4cute5tupleIJNS5_1CILi128EEENS7_ILi48EEES8_EEELi128ENS_10bfloat16_tEfNS_4arch4Sm80ELb0ELb1ELb0ELb0ELb0ELb0ELb1ELb0EEENS1_21CollectiveEpilogueFwdINS6_IJS8_S8_S9_EEENS6_IJNS7_ILi1EEESH_SH_EEESB_SD_Li128ELb0ELb1ELb0ELb0EEENS1_19SingleTileSchedulerILb0ELb0ELb1ELi128EEEEEEEEEvNT_6ParamsE,"ax",@progbits
	.align	128
.text._ZN7cutlass13device_kernelIN5flash19enable_sm80_to_sm89INS1_16FlashAttnFwdSm80INS1_25CollectiveMainloopFwdSm80ILi4ELi1ELb0EN4cute5tupleIJNS5_1CILi128EEENS7_ILi48EEES8_EEELi128ENS_10bfloat16_tEfNS_4arch4Sm80ELb0ELb1ELb0ELb0ELb0ELb0ELb1ELb0EEENS1_21CollectiveEpilogueFwdINS6_IJS8_S8_S9_EEENS6_IJNS7_ILi1EEESH_SH_EEESB_SD_Li128ELb0ELb1ELb0ELb0EEENS1_19SingleTileSchedulerILb0ELb0ELb1ELi128EEEEEEEEEvNT_6ParamsE:
        .type           _ZN7cutlass13device_kernelIN5flash19enable_sm80_to_sm89INS1_16FlashAttnFwdSm80INS1_25CollectiveMainloopFwdSm80ILi4ELi1ELb0EN4cute5tupleIJNS5_1CILi128EEENS7_ILi48EEES8_EEELi128ENS_10bfloat16_tEfNS_4arch4Sm80ELb0ELb1ELb0ELb0ELb0ELb0ELb1ELb0EEENS1_21CollectiveEpilogueFwdINS6_IJS8_S8_S9_EEENS6_IJNS7_ILi1EEESH_SH_EEESB_SD_Li128ELb0ELb1ELb0ELb0EEENS1_19SingleTileSchedulerILb0ELb0ELb1ELi128EEEEEEEEEvNT_6ParamsE,@function
        .size           _ZN7cutlass13device_kernelIN5flash19enable_sm80_to_sm89INS1_16FlashAttnFwdSm80INS1_25CollectiveMainloopFwdSm80ILi4ELi1ELb0EN4cute5tupleIJNS5_1CILi128EEENS7_ILi48EEES8_EEELi128ENS_10bfloat16_tEfNS_4arch4Sm80ELb0ELb1ELb0ELb0ELb0ELb0ELb1ELb0EEENS1_21CollectiveEpilogueFwdINS6_IJS8_S8_S9_EEENS6_IJNS7_ILi1EEESH_SH_EEESB_SD_Li128ELb0ELb1ELb0ELb0EEENS1_19SingleTileSchedulerILb0ELb0ELb1ELi128EEEEEEEEEvNT_6ParamsE,(.L_x_66 - _ZN7cutlass13device_kernelIN5flash19enable_sm80_to_sm89INS1_16FlashAttnFwdSm80INS1_25CollectiveMainloopFwdSm80ILi4ELi1ELb0EN4cute5tupleIJNS5_1CILi128EEENS7_ILi48EEES8_EEELi128ENS_10bfloat16_tEfNS_4arch4Sm80ELb0ELb1ELb0ELb0ELb0ELb0ELb1ELb0EEENS1_21CollectiveEpilogueFwdINS6_IJS8_S8_S9_EEENS6_IJNS7_ILi1EEESH_SH_EEESB_SD_Li128ELb0ELb1ELb0ELb0EEENS1_19SingleTileSchedulerILb0ELb0ELb1ELi128EEEEEEEEEvNT_6ParamsE)
        .other          _ZN7cutlass13device_kernelIN5flash19enable_sm80_to_sm89INS1_16FlashAttnFwdSm80INS1_25CollectiveMainloopFwdSm80ILi4ELi1ELb0EN4cute5tupleIJNS5_1CILi128EEENS7_ILi48EEES8_EEELi128ENS_10bfloat16_tEfNS_4arch4Sm80ELb0ELb1ELb0ELb0ELb0ELb0ELb1ELb0EEENS1_21CollectiveEpilogueFwdINS6_IJS8_S8_S9_EEENS6_IJNS7_ILi1EEESH_SH_EEESB_SD_Li128ELb0ELb1ELb0ELb0EEENS1_19SingleTileSchedulerILb0ELb0ELb1ELi128EEEEEEEEEvNT_6ParamsE,@"STO_CUDA_ENTRY STV_DEFAULT"
_ZN7cutlass13device_kernelIN5flash19enable_sm80_to_sm89INS1_16FlashAttnFwdSm80INS1_25CollectiveMainloopFwdSm80ILi4ELi1ELb0EN4cute5tupleIJNS5_1CILi128EEENS7_ILi48EEES8_EEELi128ENS_10bfloat16_tEfNS_4arch4Sm80ELb0ELb1ELb0ELb0ELb0ELb0ELb1ELb0EEENS1_21CollectiveEpilogueFwdINS6_IJS8_S8_S9_EEENS6_IJNS7_ILi1EEESH_SH_EEESB_SD_Li128ELb0ELb1ELb0ELb0EEENS1_19SingleTileSchedulerILb0ELb0ELb1ELi128EEEEEEEEEvNT_6ParamsE:
[----:B------:R-:W-:Y:S01]  /*0000*/  LDC R1, c[0x0][0x28] ;  /* 0x00000a00ff017b82 */ /* 0x000fe20000000800 */
[----:B------:R-:W-:Y:S05]  /*0010*/  EXIT ;  /* 0x000000000000794d */ /* 0x000fea0003800000 */
.L_x_30:
        /* <DEDUP_REMOVED lines=14> */
.L_x_66:


//--------------------- .text._ZN7cutlass13device_kernelIN5flash19enable_sm80_to_sm89INS1_16FlashAttnFwdSm80INS1_25CollectiveMainloopFwdSm80ILi4ELi1ELb0EN4cute5tupleIJNS5_1CILi128EEENS7_ILi48EEES8_EEELi128ENS_10bfloat16_tEfNS_4arch4Sm80ELb0ELb1ELb0ELb1ELb0ELb0ELb1ELb0EEENS1_21CollectiveEpilogueFwdINS6_IJS8_S8_S9_EEENS6_IJNS7_ILi1EEESH_SH_EEESB_SD_Li128ELb1ELb1ELb0ELb0EEENS1_19SingleTileSchedulerILb1ELb0ELb1ELi128EEEEEEEEEvNT_6ParamsE --------------------------
	.section	.text._ZN7cutlass13device_kernelIN5flash19enable_sm80_to_sm89INS1_16FlashAttnFwdSm80INS1_25CollectiveMainloopFwdSm80ILi4ELi1ELb0EN4cute5tupleIJNS5_1CILi128EEENS7_ILi48EEES8_EEELi128ENS_10bfloat16_tEfNS_4arch4Sm80ELb0ELb1ELb0ELb1ELb0ELb0ELb1ELb0EEENS1_21CollectiveEpilogueFwdINS6_IJS8_S8_S9_EEENS6_IJNS7_ILi1EEESH_SH_EEESB_SD_Li128ELb1ELb1ELb0ELb0EEENS1_19SingleTileSchedulerILb1ELb0ELb1ELi128EEEEEEEEEvNT_6ParamsE,"ax",@progbits
	.align	128
.text._ZN7cutlass13device_kernelIN5flash19enable_sm80_to_sm89INS1_16FlashAttnFwdSm80INS1_25CollectiveMainloopFwdSm80ILi4ELi1ELb0EN4cute5tupleIJNS5_1CILi128EEENS7_ILi48EEES8_EEELi128ENS_10bfloat16_tEfNS_4arch4Sm80ELb0ELb1ELb0ELb1ELb0ELb0ELb1ELb0EEENS1_21CollectiveEpilogueFwdINS6_IJS8_S8_S9_EEENS6_IJNS7_ILi1EEESH_SH_EEESB_SD_Li128ELb1ELb1ELb0ELb0EEENS1_19SingleTileSchedulerILb1ELb0ELb1ELi128EEEEEEEEEvNT_6ParamsE:
        .type           _ZN7cutlass13device_kernelIN5flash19enable_sm80_to_sm89INS1_16FlashAttnFwdSm80INS1_25CollectiveMainloopFwdSm80ILi4ELi1ELb0EN4cute5tupleIJNS5_1CILi128EEENS7_ILi48EEES8_EEELi128ENS_10bfloat16_tEfNS_4arch4Sm80ELb0ELb1ELb0ELb1ELb0ELb0ELb1ELb0EEENS1_21CollectiveEpilogueFwdINS6_IJS8_S8_S9_EEENS6_IJNS7_ILi1EEESH_SH_EEESB_SD_Li128ELb1ELb1ELb0ELb0EEENS1_19SingleTileSchedulerILb1ELb0ELb1ELi128EEEEEEEEEvNT_6ParamsE,@function
        .size           _ZN7cutlass13device_kernelIN5flash19enable_sm80_to_sm89INS1_16FlashAttnFwdSm80INS1_25CollectiveMainloopFwdSm80ILi4ELi1ELb0EN4cute5tupleIJNS5_1CILi128EEENS7_ILi48EEES8_EEELi128ENS_10bfloat16_tEfNS_4arch4Sm80ELb0ELb1ELb0ELb1ELb0ELb0ELb1ELb0EEENS1_21CollectiveEpilogueFwdINS6_IJS8_S8_S9_EEENS6_IJNS7_ILi1EEESH_SH_EEESB_SD_Li128ELb1ELb1ELb0ELb0EEENS1_19SingleTileSchedulerILb1ELb0ELb1ELi128EEEEEEEEEvNT_6ParamsE,(.L_x_67 - _ZN7cutlass13device_kernelIN5flash19enable_sm80_to_sm89INS1_16FlashAttnFwdSm80INS1_25CollectiveMainloopFwdSm80ILi4ELi1ELb0EN4cute5tupleIJNS5_1CILi128EEENS7_ILi48EEES8_EEELi128ENS_10bfloat16_tEfNS_4arch4Sm80ELb0ELb1ELb0ELb1ELb0ELb0ELb1ELb0EEENS1_21CollectiveEpilogueFwdINS6_IJS8_S8_S9_EEENS6_IJNS7_ILi1EEESH_SH_EEESB_SD_Li128ELb1ELb1ELb0ELb0EEENS1_19SingleTileSchedulerILb1ELb0ELb1ELi128EEEEEEEEEvNT_6ParamsE)
        .other          _ZN7cutlass13device_kernelIN5flash19enable_sm80_to_sm89INS1_16FlashAttnFwdSm80INS1_25CollectiveMainloopFwdSm80ILi4ELi1ELb0EN4cute5tupleIJNS5_1CILi128EEENS7_ILi48EEES8_EEELi128ENS_10bfloat16_tEfNS_4arch4Sm80ELb0ELb1ELb0ELb1ELb0ELb0ELb1ELb0EEENS1_21CollectiveEpilogueFwdINS6_IJS8_S8_S9_EEENS6_IJNS7_ILi1EEESH_SH_EEESB_SD_Li128ELb1ELb1ELb0ELb0EEENS1_19SingleTileSchedulerILb1ELb0ELb1ELi128EEEEEEEEEvNT_6ParamsE,@"STO_CUDA_ENTRY STV_DEFAULT"
_ZN7cutlass13device_kernelIN5flash19enable_sm80_to_sm89INS1_16FlashAttnFwdSm80INS1_25CollectiveMainloopFwdSm80ILi4ELi1ELb0EN4cute5tupleIJNS5_1CILi128EEENS7_ILi48EEES8_EEELi128ENS_10bfloat16_tEfNS_4arch4Sm80ELb0ELb1ELb0ELb1ELb0ELb0ELb1ELb0EEENS1_21CollectiveEpilogueFwdINS6_IJS8_S8_S9_EEENS6_IJNS7_ILi1EEESH_SH_EEESB_SD_Li128ELb1ELb1ELb0ELb0EEENS1_19SingleTileSchedulerILb1ELb0ELb1ELi128EEEEEEEEEvNT_6ParamsE:
[----:B------:R-:W-:Y:S01]  /*0000*/  LDC R1, c[0x0][0x28] ;  /* 0x00000a00ff017b82 */ /* 0x000fe20000000800 */
[----:B------:R-:W-:Y:S05]  /*0010*/  EXIT ;  /* 0x000000000000794d */ /* 0x000fea0003800000 */
.L_x_31:
        /* <DEDUP_REMOVED lines=14> */
.L_x_67:


//--------------------- .text._ZN7cutlass13device_kernelIN5flash19enable_sm80_to_sm89INS1_16FlashAttnFwdSm80INS1_25CollectiveMainloopFwdSm80ILi4ELi1ELb0EN4cute5tupleIJNS5_1CILi128EEENS7_ILi48EEES8_EEELi128ENS_10bfloat16_tEfNS_4arch4Sm80ELb0ELb1ELb0ELb1ELb0ELb1ELb1ELb0EEENS1_21CollectiveEpilogueFwdINS6_IJS8_S8_S9_EEENS6_IJNS7_ILi1EEESH_SH_EEESB_SD_Li128ELb1ELb1ELb0ELb0EEENS1_19SingleTileSchedulerILb1ELb0ELb1ELi128EEEEEEEEEvNT_6ParamsE --------------------------
	.section	.text._ZN7cutlass13device_kernelIN5flash19enable_sm80_to_sm89INS1_16FlashAttnFwdSm80INS1_25CollectiveMainloopFwdSm80ILi4ELi1ELb0EN4cute5tupleIJNS5_1CILi128EEENS7_ILi48EEES8_EEELi128ENS_10bfloat16_tEfNS_4arch4Sm80ELb0ELb1ELb0ELb1ELb0ELb1ELb1ELb0EEENS1_21CollectiveEpilogueFwdINS6_IJS8_S8_S9_EEENS6_IJNS7_ILi1EEESH_SH_EEESB_SD_Li128ELb1ELb1ELb0ELb0EEENS1_19SingleTileSchedulerILb1ELb0ELb1ELi128EEEEEEEEEvNT_6ParamsE,"ax",@progbits
	.align	128
.text._ZN7cutlass13device_kernelIN5flash19enable_sm80_to_sm89INS1_16FlashAttnFwdSm80INS1_25CollectiveMainloopFwdSm80ILi4ELi1ELb0EN4cute5tupleIJNS5_1CILi128EEENS7_ILi48EEES8_EEELi128ENS_10bfloat16_tEfNS_4arch4Sm80ELb0ELb1ELb0ELb1ELb0ELb1ELb1ELb0EEENS1_21CollectiveEpilogueFwdINS6_IJS8_S8_S9_EEENS6_IJNS7_ILi1EEESH_SH_EEESB_SD_Li128ELb1ELb1ELb0ELb0EEENS1_19SingleTileSchedulerILb1ELb0ELb1ELi128EEEEEEEEEvNT_6ParamsE:
        .type           _ZN7cutlass13device_kernelIN5flash19enable_sm80_to_sm89INS1_16FlashAttnFwdSm80INS1_25CollectiveMainloopFwdSm80ILi4ELi1ELb0EN4cute5tupleIJNS5_1CILi128EEENS7_ILi48EEES8_EEELi128ENS_10bfloat16_tEfNS_4arch4Sm80ELb0ELb1ELb0ELb1ELb0ELb1ELb1ELb0EEENS1_21CollectiveEpilogueFwdINS6_IJS8_S8_S9_EEENS6_IJNS7_ILi1EEESH_SH_EEESB_SD_Li128ELb1ELb1ELb0ELb0EEENS1_19SingleTileSchedulerILb1ELb0ELb1ELi128EEEEEEEEEvNT_6ParamsE,@function
        .size           _ZN7cutlass13device_kernelIN5flash19enable_sm80_to_sm89INS1_16FlashAttnFwdSm80INS1_25CollectiveMainloopFwdSm80ILi4ELi1ELb0EN4cute5tupleIJNS5_1CILi128EEENS7_ILi48EEES8_EEELi128ENS_10bfloat16_tEfNS_4arch4Sm80ELb0ELb1ELb0ELb1ELb0ELb1ELb1ELb0EEENS1_21CollectiveEpilogueFwdINS6_IJS8_S8_S9_EEENS6_IJNS7_ILi1EEESH_SH_EEESB_SD_Li128ELb1ELb1ELb0ELb0EEENS1_19SingleTileSchedulerILb1ELb0ELb1ELi128EEEEEEEEEvNT_6ParamsE,(.L_x_68 - _ZN7cutlass13device_kernelIN5flash19enable_sm80_to_sm89INS1_16FlashAttnFwdSm80INS1_25CollectiveMainloopFwdSm80ILi4ELi1ELb0EN4cute5tupleIJNS5_1CILi128EEENS7_ILi48EEES8_EEELi128ENS_10bfloat16_tEfNS_4arch4Sm80ELb0ELb1ELb0ELb1ELb0ELb1ELb1ELb0EEENS1_21CollectiveEpilogueFwdINS6_IJS8_S8_S9_EEENS6_IJNS7_ILi1EEESH_SH_EEESB_SD_Li128ELb1ELb1ELb0ELb0EEENS1_19SingleTileSchedulerILb1ELb0ELb1ELi128EEEEEEEEEvNT_6ParamsE)
        .other          _ZN7cutlass13device_kernelIN5flash19enable_sm80_to_sm89INS1_16FlashAttnFwdSm80INS1_25CollectiveMainloopFwdSm80ILi4ELi1ELb0EN4cute5tupleIJNS5_1CILi128EEENS7_ILi48EEES8_EEELi128ENS_10bfloat16_tEfNS_4arch4Sm80ELb0ELb1ELb0ELb1ELb0ELb1ELb1ELb0EEENS1_21CollectiveEpilogueFwdINS6_IJS8_S8_S9_EEENS6_IJNS7_ILi1EEESH_SH_EEESB_SD_Li128ELb1ELb1ELb0ELb0EEENS1_19SingleTileSchedulerILb1ELb0ELb1ELi128EEEEEEEEEvNT_6ParamsE,@"STO_CUDA_ENTRY STV_DEFAULT"
_ZN7cutlass13device_kernelIN5flash19enable_sm80_to_sm89INS1_16FlashAttnFwdSm80INS1_25CollectiveMainloopFwdSm80ILi4ELi1ELb0EN4cute5tupleIJNS5_1CILi128EEENS7_ILi48EEES8_EEELi128ENS_10bfloat16_tEfNS_4arch4Sm80ELb0ELb1ELb0ELb1ELb0ELb1ELb1ELb0EEENS1_21CollectiveEpilogueFwdINS6_IJS8_S8_S9_EEENS6_IJNS7_ILi1EEESH_SH_EEESB_SD_Li128ELb1ELb1ELb0ELb0EEENS1_19SingleTileSchedulerILb1ELb0ELb1ELi128EEEEEEEEEvNT_6ParamsE:
[----:B------:R-:W-:Y:S01]  /*0000*/  LDC R1, c[0x0][0x28] ;  /* 0x00000a00ff017b82 */ /* 0x000fe20000000800 */
[----:B------:R-:W-:Y:S05]  /*0010*/  EXIT ;  /* 0x000000000000794d */ /* 0x000fea0003800000 */
.L_x_32:
        /* <DEDUP_REMOVED lines=14> */
.L_x_68:


//--------------------- .text._ZN7cutlass13device_kernelIN5flash19enable_sm80_to_sm89INS1_16FlashAttnFwdSm80INS1_25CollectiveMainloopFwdSm80ILi4ELi1ELb0EN4cute5tupleIJNS5_1CILi128EEENS7_ILi64EEES8_EEELi128ENS_10bfloat16_tEfNS_4arch4Sm80ELb1ELb0ELb0ELb0ELb0ELb0ELb1ELb0EEENS1_21CollectiveEpilogueFwdINS6_IJS8_S8_S9_EEENS6_IJNS7_ILi1EEESH_SH_EEESB_SD_Li128ELb0ELb1ELb0ELb0EEENS1_30DynamicPersistentTileSchedulerILi128ELi128ELb0ELb1ELb0EEEEEEEEEvNT_6ParamsE --------------------------
	.section	.text._ZN7cutlass13device_kernelIN5flash19enable_sm80_to_sm89INS1_16FlashAttnFwdSm80INS1_25CollectiveMainloopFwdSm80ILi4ELi1ELb0EN4cute5tupleIJNS5_1CILi128EEENS7_ILi64EEES8_EEELi128ENS_10bfloat16_tEfNS_4arch4Sm80ELb1ELb0ELb0ELb0ELb0ELb0ELb1ELb0EEENS1_21CollectiveEpilogueFwdINS6_IJS8_S8_S9_EEENS6_IJNS7_ILi1EEESH_SH_EEESB_SD_Li128ELb0ELb1ELb0ELb0EEENS1_30DynamicPersistentTileSchedulerILi128ELi128ELb0ELb1ELb0EEEEEEEEEvNT_6ParamsE,"ax",@progbits
	.align	128
.text._ZN7cutlass13device_kernelIN5flash19enable_sm80_to_sm89INS1_16FlashAttnFwdSm80INS1_25CollectiveMainloopFwdSm80ILi4ELi1ELb0EN4cute5tupleIJNS5_1CILi128EEENS7_ILi64EEES8_EEELi128ENS_10bfloat16_tEfNS_4arch4Sm80ELb1ELb0ELb0ELb0ELb0ELb0ELb1ELb0EEENS1_21CollectiveEpilogueFwdINS6_IJS8_S8_S9_EEENS6_IJNS7_ILi1EEESH_SH_EEESB_SD_Li128ELb0ELb1ELb0ELb0EEENS1_30DynamicPersistentTileSchedulerILi128ELi128ELb0ELb1ELb0EEEEEEEEEvNT_6ParamsE:
        .type           _ZN7cutlass13device_kernelIN5flash19enable_sm80_to_sm89INS1_16FlashAttnFwdSm80INS1_25CollectiveMainloopFwdSm80ILi4ELi1ELb0EN4cute5tupleIJNS5_1CILi128EEENS7_ILi64EEES8_EEELi128ENS_10bfloat16_tEfNS_4arch4Sm80ELb1ELb0ELb0ELb0ELb0ELb0ELb1ELb0EEENS1_21CollectiveEpilogueFwdINS6_IJS8_S8_S9_EEENS6_IJNS7_ILi1EEESH_SH_EEESB_SD_Li128ELb0ELb1ELb0ELb0EEENS1_30DynamicPersistentTileSchedulerILi128ELi128ELb0ELb1ELb0EEEEEEEEEvNT_6ParamsE,@function
        .size           _ZN7cutlass13device_kernelIN5flash19enable_sm80_to_sm89INS1_16FlashAttnFwdSm80INS1_25CollectiveMainloopFwdSm80ILi4ELi1ELb0EN4cute5tupleIJNS5_1CILi128EEENS7_ILi64EEES8_EEELi128ENS_10bfloat16_tEfNS_4arch4Sm80ELb1ELb0ELb0ELb0ELb0ELb0ELb1ELb0EEENS1_21CollectiveEpilogueFwdINS6_IJS8_S8_S9_EEENS6_IJNS7_ILi1EEESH_SH_EEESB_SD_Li128ELb0ELb1ELb0ELb0EEENS1_30DynamicPersistentTileSchedulerILi128ELi128ELb0ELb1ELb0EEEEEEEEEvNT_6ParamsE,(.L_x_69 - _ZN7cutlass13device_kernelIN5flash19enable_sm80_to_sm89INS1_16FlashAttnFwdSm80INS1_25CollectiveMainloopFwdSm80ILi4ELi1ELb0EN4cute5tupleIJNS5_1CILi128EEENS7_ILi64EEES8_EEELi128ENS_10bfloat16_tEfNS_4arch4Sm80ELb1ELb0ELb0ELb0ELb0ELb0ELb1ELb0EEENS1_21CollectiveEpilogueFwdINS6_IJS8_S8_S9_EEENS6_IJNS7_ILi1EEESH_SH_EEESB_SD_Li128ELb0ELb1ELb0ELb0EEENS1_30DynamicPersistentTileSchedulerILi128ELi128ELb0ELb1ELb0EEEEEEEEEvNT_6ParamsE)
        .other          _ZN7cutlass13device_kernelIN5flash19enable_sm80_to_sm89INS1_16FlashAttnFwdSm80INS1_25CollectiveMainloopFwdSm80ILi4ELi1ELb0EN4cute5tupleIJNS5_1CILi128EEENS7_ILi64EEES8_EEELi128ENS_10bfloat16_tEfNS_4arch4Sm80ELb1ELb0ELb0ELb0ELb0ELb0ELb1ELb0EEENS1_21CollectiveEpilogueFwdINS6_IJS8_S8_S9_EEENS6_IJNS7_ILi1EEESH_SH_EEESB_SD_Li128ELb0ELb1ELb0ELb0EEENS1_30DynamicPersistentTileSchedulerILi128ELi128ELb0ELb1ELb0EEEEEEEEEvNT_6ParamsE,@"STO_CUDA_ENTRY STV_DEFAULT"
_ZN7cutlass13device_kernelIN5flash19enable_sm80_to_sm89INS1_16FlashAttnFwdSm80INS1_25CollectiveMainloopFwdSm80ILi4ELi1ELb0EN4cute5tupleIJNS5_1CILi128EEENS7_ILi64EEES8_EEELi128ENS_10bfloat16_tEfNS_4arch4Sm80ELb1ELb0ELb0ELb0ELb0ELb0ELb1ELb0EEENS1_21CollectiveEpilogueFwdINS6_IJS8_S8_S9_EEENS6_IJNS7_ILi1EEESH_SH_EEESB_SD_Li128ELb0ELb1ELb0ELb0EEENS1_30DynamicPersistentTileSchedulerILi128ELi128ELb0ELb1ELb0EEEEEEEEEvNT_6ParamsE:
[----:B------:R-:W-:Y:S01]  /*0000*/  LDC R1, c[0x0][0x28] ;  /* 0x00000a00ff017b82 */ /* 0x000fe20000000800 */
[----:B------:R-:W-:Y:S05]  /*0010*/  EXIT ;  /* 0x000000000000794d */ /* 0x000fea0003800000 */
.L_x_33:
        /* <DEDUP_REMOVED lines=14> */
.L_x_69:


//--------------------- .text._ZN7cutlass13device_kernelIN5flash19enable_sm80_to_sm89INS1_16FlashAttnFwdSm80INS1_25CollectiveMainloopFwdSm80ILi4ELi1ELb0EN4cute5tupleIJNS5_1CILi128EEENS7_ILi64EEES8_EEELi128ENS_10bfloat16_tEfNS_4arch4Sm80ELb1ELb0ELb0ELb1ELb0ELb0ELb1ELb0EEENS1_21CollectiveEpilogueFwdINS6_IJS8_S8_S9_EEENS6_IJNS7_ILi1EEESH_SH_EEESB_SD_Li128ELb1ELb1ELb0ELb0EEENS1_19SingleTileSchedulerILb1ELb0ELb1ELi128EEEEEEEEEvNT_6ParamsE --------------------------
	.section	.text._ZN7cutlass13device_kernelIN5flash19enable_sm80_to_sm89INS1_16FlashAttnFwdSm80INS1_25CollectiveMainloopFwdSm80ILi4ELi1ELb0EN4cute5tupleIJNS5_1CILi128EEENS7_ILi64EEES8_EEELi128ENS_10bfloat16_tEfNS_4arch4Sm80ELb1ELb0ELb0ELb1ELb0ELb0ELb1ELb0EEENS1_21CollectiveEpilogueFwdINS6_IJS8_S8_S9_EEENS6_IJNS7_ILi1EEESH_SH_EEESB_SD_Li128ELb1ELb1ELb0ELb0EEENS1_19SingleTileSchedulerILb1ELb0ELb1ELi128EEEEEEEEEvNT_6ParamsE,"ax",@progbits
	.align	128
.text._ZN7cutlass13device_kernelIN5flash19enable_sm80_to_sm89INS1_16FlashAttnFwdSm80INS1_25CollectiveMainloopFwdSm80ILi4ELi1ELb0EN4cute5tupleIJNS5_1CILi128EEENS7_ILi64EEES8_EEELi128ENS_10bfloat16_tEfNS_4arch4Sm80ELb1ELb0ELb0ELb1ELb0ELb0ELb1ELb0EEENS1_21CollectiveEpilogueFwdINS6_IJS8_S8_S9_EEENS6_IJNS7_ILi1EEESH_SH_EEESB_SD_Li128ELb1ELb1ELb0ELb0EEENS1_19SingleTileSchedulerILb1ELb0ELb1ELi128EEEEEEEEEvNT_6ParamsE:
        .type           _ZN7cutlass13device_kernelIN5flash19enable_sm80_to_sm89INS1_16FlashAttnFwdSm80INS1_25CollectiveMainloopFwdSm80ILi4ELi1ELb0EN4cute5tupleIJNS5_1CILi128EEENS7_ILi64EEES8_EEELi128ENS_10bfloat16_tEfNS_4arch4Sm80ELb1ELb0ELb0ELb1ELb0ELb0ELb1ELb0EEENS1_21CollectiveEpilogueFwdINS6_IJS8_S8_S9_EEENS6_IJNS7_ILi1EEESH_SH_EEESB_SD_Li128ELb1ELb1ELb0ELb0EEENS1_19SingleTileSchedulerILb1ELb0ELb1ELi128EEEEEEEEEvNT_6ParamsE,@function
        .size           _ZN7cutlass13device_kernelIN5flash19enable_sm80_to_sm89INS1_16FlashAttnFwdSm80INS1_25CollectiveMainloopFwdSm80ILi4ELi1ELb0EN4cute5tupleIJNS5_1CILi128EEENS7_ILi64EEES8_EEELi128ENS_10bfloat16_tEfNS_4arch4Sm80ELb1ELb0ELb0ELb1ELb0ELb0ELb1ELb0EEENS1_21CollectiveEpilogueFwdINS6_IJS8_S8_S9_EEENS6_IJNS7_ILi1EEESH_SH_EEESB_SD_Li128ELb1ELb1ELb0ELb0EEENS1_19SingleTileSchedulerILb1ELb0ELb1ELi128EEEEEEEEEvNT_6ParamsE,(.L_x_70 - _ZN7cutlass13device_kernelIN5flash19enable_sm80_to_sm89INS1_16FlashAttnFwdSm80INS1_25CollectiveMainloopFwdSm80ILi4ELi1ELb0EN4cute5tupleIJNS5_1CILi128EEENS7_ILi64EEES8_EEELi128ENS_10bfloat16_tEfNS_4arch4Sm80ELb1ELb0ELb0ELb1ELb0ELb0ELb1ELb0EEENS1_21CollectiveEpilogueFwdINS6_IJS8_S8_S9_EEENS6_IJNS7_ILi1EEESH_SH_EEESB_SD_Li128ELb1ELb1ELb0ELb0EEENS1_19SingleTileSchedulerILb1ELb0ELb1ELi128EEEEEEEEEvNT_6ParamsE)
        .other          _ZN7cutlass13device_kernelIN5flash19enable_sm80_to_sm89INS1_16FlashAttnFwdSm80INS1_25CollectiveMainloopFwdSm80ILi4ELi1ELb0EN4cute5tupleIJNS5_1CILi128EEENS7_ILi64EEES8_EEELi128ENS_10bfloat16_tEfNS_4arch4Sm80ELb1ELb0ELb0ELb1ELb0ELb0ELb1ELb0EEENS1_21CollectiveEpilogueFwdINS6_IJS8_S8_S9_EEENS6_IJNS7_ILi1EEESH_SH_EEESB_SD_Li128ELb1ELb1ELb0ELb0EEENS1_19SingleTileSchedulerILb1ELb0ELb1ELi128EEEEEEEEEvNT_6ParamsE,@"STO_CUDA_ENTRY STV_DEFAULT"
_ZN7cutlass13device_kernelIN5flash19enable_sm80_to_sm89INS1_16FlashAttnFwdSm80INS1_25CollectiveMainloopFwdSm80ILi4ELi1ELb0EN4cute5tupleIJNS5_1CILi128EEENS7_ILi64EEES8_EEELi128ENS_10bfloat16_tEfNS_4arch4Sm80ELb1ELb0ELb0ELb1ELb0ELb0ELb1ELb0EEENS1_21CollectiveEpilogueFwdINS6_IJS8_S8_S9_EEENS6_IJNS7_ILi1EEESH_SH_EEESB_SD_Li128ELb1ELb1ELb0ELb0EEENS1_19SingleTileSchedulerILb1ELb0ELb1ELi128EEEEEEEEEvNT_6ParamsE:
[----:B------:R-:W-:Y:S01]  /*0000*/  LDC R1, c[0x0][0x28] ;  /* 0x00000a00ff017b82 */ /* 0x000fe20000000800 */
[----:B------:R-:W-:Y:S05]  /*0010*/  EXIT ;  /* 0x000000000000794d */ /* 0x000fea0003800000 */
.L_x_34:
        /* <DEDUP_REMOVED lines=14> */
.L_x_70:


//--------------------- .text._ZN7cutlass13device_kernelIN5flash19enable_sm80_to_sm89INS1_16FlashAttnFwdSm80INS1_25CollectiveMainloopFwdSm80ILi4ELi1ELb0EN4cute5tupleIJNS5_1CILi128EEENS7_ILi64EEES8_EEELi128ENS_10bfloat16_tEfNS_4arch4Sm80ELb1ELb0ELb0ELb1ELb0ELb1ELb1ELb0EEENS1_21CollectiveEpilogueFwdINS6_IJS8_S8_S9_EEENS6_IJNS7_ILi1EEESH_SH_EEESB_SD_Li128ELb1ELb1ELb0ELb0EEENS1_19SingleTileSchedulerILb1ELb0ELb1ELi128EEEEEEEEEvNT_6ParamsE --------------------------
	.section	.text._ZN7cutlass13device_kernelIN5flash19enable_sm80_to_sm89INS1_16FlashAttnFwdSm80INS1_25CollectiveMainloopFwdSm80ILi4ELi1ELb0EN4cute5tupleIJNS5_1CILi128EEENS7_ILi64EEES8_EEELi128ENS_10bfloat16_tEfNS_4arch4Sm80ELb1ELb0ELb0ELb1ELb0ELb1ELb1ELb0EEENS1_21CollectiveEpilogueFwdINS6_IJS8_S8_S9_EEENS6_IJNS7_ILi1EEESH_SH_EEESB_SD_Li128ELb1ELb1ELb0ELb0EEENS1_19SingleTileSchedulerILb1ELb0ELb1ELi128EEEEEEEEEvNT_6ParamsE,"ax",@progbits
	.align	128
.text._ZN7cutlass13device_kernelIN5flash19enable_sm80_to_sm89INS1_16FlashAttnFwdSm80INS1_25CollectiveMainloopFwdSm80ILi4ELi1ELb0EN4cute5tupleIJNS5_1CILi128EEENS7_ILi64EEES8_EEELi128ENS_10bfloat16_tEfNS_4arch4Sm80ELb1ELb0ELb0ELb1ELb0ELb1ELb1ELb0EEENS1_21CollectiveEpilogueFwdINS6_IJS8_S8_S9_EEENS6_IJNS7_ILi1EEESH_SH_EEESB_SD_Li128ELb1ELb1ELb0ELb0EEENS1_19SingleTileSchedulerILb1ELb0ELb1ELi128EEEEEEEEEvNT_6ParamsE:
        .type           _ZN7cutlass13device_kernelIN5flash19enable_sm80_to_sm89INS1_16FlashAttnFwdSm80INS1_25CollectiveMainloopFwdSm80ILi4ELi1ELb0EN4cute5tupleIJNS5_1CILi128EEENS7_ILi64EEES8_EEELi128ENS_10bfloat16_tEfNS_4arch4Sm80ELb1ELb0ELb0ELb1ELb0ELb1ELb1ELb0EEENS1_21CollectiveEpilogueFwdINS6_IJS8_S8_S9_EEENS6_IJNS7_ILi1EEESH_SH_EEESB_SD_Li128ELb1ELb1ELb0ELb0EEENS1_19SingleTileSchedulerILb1ELb0ELb1ELi128EEEEEEEEEvNT_6ParamsE,@function
        .size           _ZN7cutlass13device_kernelIN5flash19enable_sm80_to_sm89INS1_16FlashAttnFwdSm80INS1_25CollectiveMainloopFwdSm80ILi4ELi1ELb0EN4cute5tupleIJNS5_1CILi128EEENS7_ILi64EEES8_EEELi128ENS_10bfloat16_tEfNS_4arch4Sm80ELb1ELb0ELb0ELb1ELb0ELb1ELb1ELb0EEENS1_21CollectiveEpilogueFwdINS6_IJS8_S8_S9_EEENS6_IJNS7_ILi1EEESH_SH_EEESB_SD_Li128ELb1ELb1ELb0ELb0EEENS1_19SingleTileSchedulerILb1ELb0ELb1ELi128EEEEEEEEEvNT_6ParamsE,(.L_x_71 - _ZN7cutlass13device_kernelIN5flash19enable_sm80_to_sm89INS1_16FlashAttnFwdSm80INS1_25CollectiveMainloopFwdSm80ILi4ELi1ELb0EN4cute5tupleIJNS5_1CILi128EEENS7_ILi64EEES8_EEELi128ENS_10bfloat16_tEfNS_4arch4Sm80ELb1ELb0ELb0ELb1ELb0ELb1ELb1ELb0EEENS1_21CollectiveEpilogueFwdINS6_IJS8_S8_S9_EEENS6_IJNS7_ILi1EEESH_SH_EEESB_SD_Li128ELb1ELb1ELb0ELb0EEENS1_19SingleTileSchedulerILb1ELb0ELb1ELi128EEEEEEEEEvNT_6ParamsE)
        .other          _ZN7cutlass13device_kernelIN5flash19enable_sm80_to_sm89INS1_16FlashAttnFwdSm80INS1_25CollectiveMainloopFwdSm80ILi4ELi1ELb0EN4cute5tupleIJNS5_1CILi128EEENS7_ILi64EEES8_EEELi128ENS_10bfloat16_tEfNS_4arch4Sm80ELb1ELb0ELb0ELb1ELb0ELb1ELb1ELb0EEENS1_21CollectiveEpilogueFwdINS6_IJS8_S8_S9_EEENS6_IJNS7_ILi1EEESH_SH_EEESB_SD_Li128ELb1ELb1ELb0ELb0EEENS1_19SingleTileSchedulerILb1ELb0ELb1ELi128EEEEEEEEEvNT_6ParamsE,@"STO_CUDA_ENTRY STV_DEFAULT"
_ZN7cutlass13device_kernelIN5flash19enable_sm80_to_sm89INS1_16FlashAttnFwdSm80INS1_25CollectiveMainloopFwdSm80ILi4ELi1ELb0EN4cute5tupleIJNS5_1CILi128EEENS7_ILi64EEES8_EEELi128ENS_10bfloat16_tEfNS_4arch4Sm80ELb1ELb0ELb0ELb1ELb0ELb1ELb1ELb0EEENS1_21CollectiveEpilogueFwdINS6_IJS8_S8_S9_EEENS6_IJNS7_ILi1EEESH_SH_EEESB_SD_Li128ELb1ELb1ELb0ELb0EEENS1_19SingleTileSchedulerILb1ELb0ELb1ELi128EEEEEEEEEvNT_6ParamsE:
[----:B------:R-:W-:Y:S01]  /*0000*/  LDC R1, c[0x0][0x28] ;  /* 0x00000a00ff017b82 */ /* 0x000fe20000000800 */
[----:B------:R-:W-:Y:S05]  /*0010*/  EXIT ;  /* 0x000000000000794d */ /* 0x000fea0003800000 */
.L_x_35:
        /* <DEDUP_REMOVED lines=14> */
.L_x_71:


//--------------------- .nv.shared.reserved.0     --------------------------
	.section	.nv.shared.reserved.0,"aw",@nobits
	.weak		__nv_reservedSMEM_offset_0_alias
	.size		__nv_reservedSMEM_offset_0_alias, 0, 0
	.other		__nv_reservedSMEM_offset_0_alias,@"STO_CUDA_RESERVED_SHARED STV_DEFAULT"
__nv_reservedSMEM_offset_0_alias:
	.zero		0


//--------------------- .nv.global                --------------------------
	.section	.nv.global,"aw",@nobits
.nv.global:
	.type		_ZN77_INTERNAL_42087de5_41_flash_fwd_hdim128_bf16_softcapall_sm80_cu_f3e6f9ee_34074cute1_E,@object
	.size		_ZN77_INTERNAL_42087de5_41_flash_fwd_hdim128_bf16_softcapall_sm80_cu_f3e6f9ee_34074cute1_E,(_ZN77_INTERNAL_42087de5_41_flash_fwd_hdim128_bf16_softcapall_sm80_cu_f3e6f9ee_34074cuda3std3__45__cpo6cbeginE - _ZN77_INTERNAL_42087de5_41_flash_fwd_hdim128_bf16_softcapall_sm80_cu_f3e6f9ee_34074cute1_E)
_ZN77_INTERNAL_42087de5_41_flash_fwd_hdim128_bf16_softcapall_sm80_cu_f3e6f9ee_34074cute1_E:
	.zero		1
	.type		_ZN77_INTERNAL_42087de5_41_flash_fwd_hdim128_bf16_softcapall_sm80_cu_f3e6f9ee_34074cuda3std3__45__cpo6cbeginE,@object
	.size		_ZN77_INTERNAL_42087de5_41_flash_fwd_hdim128_bf16_softcapall_sm80_cu_f3e6f9ee_34074cuda3std3__45__cpo6cbeginE,(_ZN77_INTERNAL_42087de5_41_flash_fwd_hdim128_bf16_softcapall_sm80_cu_f3e6f9ee_34074cuda3std3__48in_placeE - _ZN77_INTERNAL_42087de5_41_flash_fwd_hdim128_bf16_softcapall_sm80_cu_f3e6f9ee_34074cuda3std3__45__cpo6cbeginE)
_ZN77_INTERNAL_42087de5_41_flash_fwd_hdim128_bf16_softcapall_sm80_cu_f3e6f9ee_34074cuda3std3__45__cpo6cbeginE:
	.zero		1
	.type		_ZN77_INTERNAL_42087de5_41_flash_fwd_hdim128_bf16_softcapall_sm80_cu_f3e6f9ee_34074cuda3std3__48in_placeE,@object
	.size		_ZN77_INTERNAL_42087de5_41_flash_fwd_hdim128_bf16_softcapall_sm80_cu_f3e6f9ee_34074cuda3std3__48in_placeE,(_ZN77_INTERNAL_42087de5_41_flash_fwd_hdim128_bf16_softcapall_sm80_cu_f3e6f9ee_34074cuda3std6ranges3__45__cpo9iter_moveE - _ZN77_INTERNAL_42087de5_41_flash_fwd_hdim128_bf16_softcapall_sm80_cu_f3e6f9ee_34074cuda3std3__48in_placeE)
_ZN77_INTERNAL_42087de5_41_flash_fwd_hdim128_bf16_softcapall_sm80_cu_f3e6f9ee_34074cuda3std3__48in_placeE:
	.zero		1
	.type		_ZN77_INTERNAL_42087de5_41_flash_fwd_hdim128_bf16_softcapall_sm80_cu_f3e6f9ee_34074cuda3std6ranges3__45__cpo9iter_moveE,@object
	.size		_ZN77_INTERNAL_42087de5_41_flash_fwd_hdim128_bf16_softcapall_sm80_cu_f3e6f9ee_34074cuda3std6ranges3__45__cpo9iter_moveE,(_ZN77_INTERNAL_42087de5_41_flash_fwd_hdim128_bf16_softcapall_sm80_cu_f3e6f9ee_34074cuda3std3__45__cpo5beginE - _ZN77_INTERNAL_42087de5_41_flash_fwd_hdim128_bf16_softcapall_sm80_cu_f3e6f9ee_34074cuda3std6ranges3__45__cpo9iter_moveE)
_ZN77_INTERNAL_42087de5_41_flash_fwd_hdim128_bf16_softcapall_sm80_cu_f3e6f9ee_34074cuda3std6ranges3__45__cpo9iter_moveE:
	.zero		1
	.type		_ZN77_INTERNAL_42087de5_41_flash_fwd_hdim128_bf16_softcapall_sm80_cu_f3e6f9ee_34074cuda3std3__45__cpo5beginE,@object
	.size		_ZN77_INTERNAL_42087de5_41_flash_fwd_hdim128_bf16_softcapall_sm80_cu_f3e6f9ee_34074cuda3std3__45__cpo5beginE,(_ZN77_INTERNAL_42087de5_41_flash_fwd_hdim128_bf16_softcapall_sm80_cu_f3e6f9ee_34074cuda3std3__479_GLOBAL__N__42087de5_41_flash_fwd_hdim128_bf16_softcapall_sm80_cu_f3e6f9ee_34076ignoreE - _ZN77_INTERNAL_42087de5_41_flash_fwd_hdim128_bf16_softcapall_sm80_cu_f3e6f9ee_34074cuda3std3__45__cpo5beginE)
_ZN77_INTERNAL_42087de5_41_flash_fwd_hdim128_bf16_softcapall_sm80_cu_f3e6f9ee_34074cuda3std3__45__cpo5beginE:
	.zero		1
	.type		_ZN77_INTERNAL_42087de5_41_flash_fwd_hdim128_bf16_softcapall_sm80_cu_f3e6f9ee_34074cuda3std3__479_GLOBAL__N__42087de5_41_flash_fwd_hdim128_bf16_softcapall_sm80_cu_f3e6f9ee_34076ignoreE,@object
	.size		_ZN77_INTERNAL_42087de5_41_flash_fwd_hdim128_bf16_softcapall_sm80_cu_f3e6f9ee_34074cuda3std3__479_GLOBAL__N__42087de5_41_flash_fwd_hdim128_bf16_softcapall_sm80_cu_f3e6f9ee_34076ignoreE,(_ZN77_INTERNAL_42087de5_41_flash_fwd_hdim128_bf16_softcapall_sm80_cu_f3e6f9ee_34074cute7productE - _ZN77_INTERNAL_42087de5_41_flash_fwd_hdim128_bf16_softcapall_sm80_cu_f3e6f9ee_34074cuda3std3__479_GLOBAL__N__42087de5_41_flash_fwd_hdim128_bf16_softcapall_sm80_cu_f3e6f9ee_34076ignoreE)
_ZN77_INTERNAL_42087de5_41_flash_fwd_hdim128_bf16_softcapall_sm80_cu_f3e6f9ee_34074cuda3std3__479_GLOBAL__N__42087de5_41_flash_fwd_hdim128_bf16_softcapall_sm80_cu_f3e6f9ee_34076ignoreE:
	.zero		1
	.type		_ZN77_INTERNAL_42087de5_41_flash_fwd_hdim128_bf16_softcapall_sm80_cu_f3e6f9ee_34074cute7productE,@object
	.size		_ZN77_INTERNAL_42087de5_41_flash_fwd_hdim128_bf16_softcapall_sm80_cu_f3e6f9ee_34074cute7productE,(_ZN77_INTERNAL_42087de5_41_flash_fwd_hdim128_bf16_softcapall_sm80_cu_f3e6f9ee_34074cuda3std3__45__cpo3endE - _ZN77_INTERNAL_42087de5_41_flash_fwd_hdim128_bf16_softcapall_sm80_cu_f3e6f9ee_34074cute7productE)
_ZN77_INTERNAL_42087de5_41_flash_fwd_hdim128_bf16_softcapall_sm80_cu_f3e6f9ee_34074cute7productE:
	.zero		1
	.type		_ZN77_INTERNAL_42087de5_41_flash_fwd_hdim128_bf16_softcapall_sm80_cu_f3e6f9ee_34074cuda3std3__45__cpo3endE,@object
	.size		_ZN77_INTERNAL_42087de5_41_flash_fwd_hdim128_bf16_softcapall_sm80_cu_f3e6f9ee_34074cuda3std3__45__cpo3endE,(_ZN77_INTERNAL_42087de5_41_flash_fwd_hdim128_bf16_softcapall_sm80_cu_f3e6f9ee_34074cuda3std3__419piecewise_constructE - _ZN77_INTERNAL_42087de5_41_flash_fwd_hdim128_bf16_softcapall_sm80_cu_f3e6f9ee_34074cuda3std3__45__cpo3endE)
_ZN77_INTERNAL_42087de5_41_flash_fwd_hdim128_bf16_softcapall_sm80_cu_f3e6f9ee_34074cuda3std3__45__cpo3endE:
	.zero		1
	.type		_ZN77_INTERNAL_42087de5_41_flash_fwd_hdim128_bf16_softcapall_sm80_cu_f3e6f9ee_34074cuda3std3__419piecewise_constructE,@object
	.size		_ZN77_INTERNAL_42087de5_41_flash_fwd_hdim128_bf16_softcapall_sm80_cu_f3e6f9ee_34074cuda3std3__419piecewise_constructE,(_ZN77_INTERNAL_42087de5_41_flash_fwd_hdim128_bf16_softcapall_sm80_cu_f3e6f9ee_34074cuda3std3__45__cpo4cendE - _ZN77_INTERNAL_42087de5_41_flash_fwd_hdim128_bf16_softcapall_sm80_cu_f3e6f9ee_34074cuda3std3__419piecewise_constructE)
_ZN77_INTERNAL_42087de5_41_flash_fwd_hdim128_bf16_softcapall_sm80_cu_f3e6f9ee_34074cuda3std3__419piecewise_constructE:
	.zero		1
	.type		_ZN77_INTERNAL_42087de5_41_flash_fwd_hdim128_bf16_softcapall_sm80_cu_f3e6f9ee_34074cuda3std3__45__cpo4cendE,@object
	.size		_ZN77_INTERNAL_42087de5_41_flash_fwd_hdim128_bf16_softcapall_sm80_cu_f3e6f9ee_34074cuda3std3__45__cpo4cendE,(_ZN77_INTERNAL_42087de5_41_flash_fwd_hdim128_bf16_softcapall_sm80_cu_f3e6f9ee_34074cuda3std6ranges3__45__cpo4swapE - _ZN77_INTERNAL_42087de5_41_flash_fwd_hdim128_bf16_softcapall_sm80_cu_f3e6f9ee_34074cuda3std3__45__cpo4cendE)
_ZN77_INTERNAL_42087de5_41_flash_fwd_hdim128_bf16_softcapall_sm80_cu_f3e6f9ee_34074cuda3std3__45__cpo4cendE:
	.zero		1
	.type		_ZN77_INTERNAL_42087de5_41_flash_fwd_hdim128_bf16_softcapall_sm80_cu_f3e6f9ee_34074cuda3std6ranges3__45__cpo4swapE,@object
	.size		_ZN77_INTERNAL_42087de5_41_flash_fwd_hdim128_bf16_softcapall_sm80_cu_f3e6f9ee_34074cuda3std6ranges3__45__cpo4swapE,(.L_7 - _ZN77_INTERNAL_42087de5_41_flash_fwd_hdim128_bf16_softcapall_sm80_cu_f3e6f9ee_34074cuda3std6ranges3__45__cpo4swapE)
_ZN77_INTERNAL_42087de5_41_flash_fwd_hdim128_bf16_softcapall_sm80_cu_f3e6f9ee_34074cuda3std6ranges3__45__cpo4swapE:
	.zero		1
.L_7:


//--------------------- .nv.constant0._ZN7cutlass13device_kernelIN5flash19enable_sm80_to_sm89INS1_16FlashAttnFwdSm80INS1_25CollectiveMainloopFwdSm80ILi8ELi1ELb1EN4cute5tupleIJNS5_1CILi128EEES8_S8_EEELi128ENS_10bfloat16_tEfNS_4arch4Sm80ELb0ELb0ELb1ELb0ELb0ELb0ELb1ELb0EEENS1_21CollectiveEpilogueFwdIS9_NS6_IJNS7_ILi1EEESF_SF_EEESA_SC_Li256ELb0ELb1ELb0ELb0EEENS1_19SingleTileSchedulerILb0ELb0ELb1ELi128EEEEEEEEEvNT_6ParamsE --------------------------
	.section	.nv.constant0._ZN7cutlass13device_kernelIN5flash19enable_sm80_to_sm89INS1_16FlashAttnFwdSm80INS1_25CollectiveMainloopFwdSm80ILi8ELi1ELb1EN4cute5tupleIJNS5_1CILi128EEES8_S8_EEELi128ENS_10bfloat16_tEfNS_4arch4Sm80ELb0ELb0ELb1ELb0ELb0ELb0ELb1ELb0EEENS1_21CollectiveEpilogueFwdIS9_NS6_IJNS7_ILi1EEESF_SF_EEESA_SC_Li256ELb0ELb1ELb0ELb0EEENS1_19SingleTileSchedulerILb0ELb0ELb1ELi128EEEEEEEEEvNT_6ParamsE,"a",@progbits
	.sectionflags	@""
	.align	4
.nv.constant0._ZN7cutlass13device_kernelIN5flash19enable_sm80_to_sm89INS1_16FlashAttnFwdSm80INS1_25CollectiveMainloopFwdSm80ILi8ELi1ELb1EN4cute5tupleIJNS5_1CILi128EEES8_S8_EEELi128ENS_10bfloat16_tEfNS_4arch4Sm80ELb0ELb0ELb1ELb0ELb0ELb0ELb1ELb0EEENS1_21CollectiveEpilogueFwdIS9_NS6_IJNS7_ILi1EEESF_SF_EEESA_SC_Li256ELb0ELb1ELb0ELb0EEENS1_19SingleTileSchedulerILb0ELb0ELb1ELi128EEEEEEEEEvNT_6ParamsE:
	.zero		1576


//--------------------- .nv.constant0._ZN7cutlass13device_kernelIN5flash19enable_sm80_to_sm89INS1_16FlashAttnFwdSm80INS1_25CollectiveMainloopFwdSm80ILi8ELi1ELb1EN4cute5tupleIJNS5_1CILi128EEES8_S8_EEELi128ENS_10bfloat16_tEfNS_4arch4Sm80ELb0ELb0ELb1ELb1ELb0ELb0ELb1ELb0EEENS1_21CollectiveEpilogueFwdIS9_NS6_IJNS7_ILi1EEESF_SF_EEESA_SC_Li256ELb1ELb1ELb0ELb0EEENS1_19SingleTileSchedulerILb1ELb0ELb1ELi128EEEEEEEEEvNT_6ParamsE --------------------------
	.section	.nv.constant0._ZN7cutlass13device_kernelIN5flash19enable_sm80_to_sm89INS1_16FlashAttnFwdSm80INS1_25CollectiveMainloopFwdSm80ILi8ELi1ELb1EN4cute5tupleIJNS5_1CILi128EEES8_S8_EEELi128ENS_10bfloat16_tEfNS_4arch4Sm80ELb0ELb0ELb1ELb1ELb0ELb0ELb1ELb0EEENS1_21CollectiveEpilogueFwdIS9_NS6_IJNS7_ILi1EEESF_SF_EEESA_SC_Li256ELb1ELb1ELb0ELb0EEENS1_19SingleTileSchedulerILb1ELb0ELb1ELi128EEEEEEEEEvNT_6ParamsE,"a",@progbits
	.sectionflags	@""
	.align	4
.nv.constant0._ZN7cutlass13device_kernelIN5flash19enable_sm80_to_sm89INS1_16FlashAttnFwdSm80INS1_25CollectiveMainloopFwdSm80ILi8ELi1ELb1EN4cute5tupleIJNS5_1CILi128EEES8_S8_EEELi128ENS_10bfloat16_tEfNS_4arch4Sm80ELb0ELb0ELb1ELb1ELb0ELb0ELb1ELb0EEENS1_21CollectiveEpilogueFwdIS9_NS6_IJNS7_ILi1EEESF_SF_EEESA_SC_Li256ELb1ELb1ELb0ELb0EEENS1_19SingleTileSchedulerILb1ELb0ELb1ELi128EEEEEEEEEvNT_6ParamsE:
	.zero		1576


//--------------------- .nv.constant0._ZN7cutlass13device_kernelIN5flash19enable_sm80_to_sm89INS1_16FlashAttnFwdSm80INS1_25CollectiveMainloopFwdSm80ILi8ELi1ELb1EN4cute5tupleIJNS5_1CILi128EEES8_S8_EEELi128ENS_10bfloat16_tEfNS_4arch4Sm80ELb0ELb0ELb1ELb1ELb0ELb1ELb1ELb0EEENS1_21CollectiveEpilogueFwdIS9_NS6_IJNS7_ILi1EEESF_SF_EEESA_SC_Li256ELb1ELb1ELb0ELb0EEENS1_19SingleTileSchedulerILb1ELb0ELb1ELi128EEEEEEEEEvNT_6ParamsE --------------------------
	.section	.nv.constant0._ZN7cutlass13device_kernelIN5flash19enable_sm80_to_sm89INS1_16FlashAttnFwdSm80INS1_25CollectiveMainloopFwdSm80ILi8ELi1ELb1EN4cute5tupleIJNS5_1CILi128EEES8_S8_EEELi128ENS_10bfloat16_tEfNS_4arch4Sm80ELb0ELb0ELb1ELb1ELb0ELb1ELb1ELb0EEENS1_21CollectiveEpilogueFwdIS9_NS6_IJNS7_ILi1EEESF_SF_EEESA_SC_Li256ELb1ELb1ELb0ELb0EEENS1_19SingleTileSchedulerILb1ELb0ELb1ELi128EEEEEEEEEvNT_6ParamsE,"a",@progbits
	.sectionflags	@""
	.align	4
.nv.constant0._ZN7cutlass13device_kernelIN5flash19enable_sm80_to_sm89INS1_16FlashAttnFwdSm80INS1_25CollectiveMainloopFwdSm80ILi8ELi1ELb1EN4cute5tupleIJNS5_1CILi128EEES8_S8_EEELi128ENS_10bfloat16_tEfNS_4arch4Sm80ELb0ELb0ELb1ELb1ELb0ELb1ELb1ELb0EEENS1_21CollectiveEpilogueFwdIS9_NS6_IJNS7_ILi1EEESF_SF_EEESA_SC_Li256ELb1ELb1ELb0ELb0EEENS1_19SingleTileSchedulerILb1ELb0ELb1ELi128EEEEEEEEEvNT_6ParamsE:
	.zero		1576


//--------------------- .nv.constant0._ZN7cutlass13device_kernelIN5flash19enable_sm80_to_sm89INS1_16FlashAttnFwdSm80INS1_25CollectiveMainloopFwdSm80ILi8ELi1ELb1EN4cute5tupleIJNS5_1CILi128EEENS7_ILi96EEES8_EEELi128ENS_10bfloat16_tEfNS_4arch4Sm80ELb0ELb1ELb1ELb0ELb0ELb0ELb1ELb0EEENS1_21CollectiveEpilogueFwdINS6_IJS8_S8_S9_EEENS6_IJNS7_ILi1EEESH_SH_EEESB_SD_Li256ELb0ELb1ELb0ELb0EEENS1_19SingleTileSchedulerILb0ELb0ELb1ELi128EEEEEEEEEvNT_6ParamsE --------------------------
	.section	.nv.constant0._ZN7cutlass13device_kernelIN5flash19enable_sm80_to_sm89INS1_16FlashAttnFwdSm80INS1_25CollectiveMainloopFwdSm80ILi8ELi1ELb1EN4cute5tupleIJNS5_1CILi128EEENS7_ILi96EEES8_EEELi128ENS_10bfloat16_tEfNS_4arch4Sm80ELb0ELb1ELb1ELb0ELb0ELb0ELb1ELb0EEENS1_21CollectiveEpilogueFwdINS6_IJS8_S8_S9_EEENS6_IJNS7_ILi1EEESH_SH_EEESB_SD_Li256ELb0ELb1ELb0ELb0EEENS1_19SingleTileSchedulerILb0ELb0ELb1ELi128EEEEEEEEEvNT_6ParamsE,"a",@progbits
	.sectionflags	@""
	.align	4
.nv.constant0._ZN7cutlass13device_kernelIN5flash19enable_sm80_to_sm89INS1_16FlashAttnFwdSm80INS1_25CollectiveMainloopFwdSm80ILi8ELi1ELb1EN4cute5tupleIJNS5_1CILi128EEENS7_ILi96EEES8_EEELi128ENS_10bfloat16_tEfNS_4arch4Sm80ELb0ELb1ELb1ELb0ELb0ELb0ELb1ELb0EEENS1_21CollectiveEpilogueFwdINS6_IJS8_S8_S9_EEENS6_IJNS7_ILi1EEESH_SH_EEESB_SD_Li256ELb0ELb1ELb0ELb0EEENS1_19SingleTileSchedulerILb0ELb0ELb1ELi128EEEEEEEEEvNT_6ParamsE:
	.zero		1576


//--------------------- .nv.constant0._ZN7cutlass13device_kernelIN5flash19enable_sm80_to_sm89INS1_16FlashAttnFwdSm80INS1_25CollectiveMainloopFwdSm80ILi8ELi1ELb1EN4cute5tupleIJNS5_1CILi128EEENS7_ILi96EEES8_EEELi128ENS_10bfloat16_tEfNS_4arch4Sm80ELb0ELb1ELb1ELb1ELb0ELb0ELb1ELb0EEENS1_21CollectiveEpilogueFwdINS6_IJS8_S8_S9_EEENS6_IJNS7_ILi1EEESH_SH_EEESB_SD_Li256ELb1ELb1ELb0ELb0EEENS1_19SingleTileSchedulerILb1ELb0ELb1ELi128EEEEEEEEEvNT_6ParamsE --------------------------
	.section	.nv.constant0._ZN7cutlass13device_kernelIN5flash19enable_sm80_to_sm89INS1_16FlashAttnFwdSm80INS1_25CollectiveMainloopFwdSm80ILi8ELi1ELb1EN4cute5tupleIJNS5_1CILi128EEENS7_ILi96EEES8_EEELi128ENS_10bfloat16_tEfNS_4arch4Sm80ELb0ELb1ELb1ELb1ELb0ELb0ELb1ELb0EEENS1_21CollectiveEpilogueFwdINS6_IJS8_S8_S9_EEENS6_IJNS7_ILi1EEESH_SH_EEESB_SD_Li256ELb1ELb1ELb0ELb0EEENS1_19SingleTileSchedulerILb1ELb0ELb1ELi128EEEEEEEEEvNT_6ParamsE,"a",@progbits
	.sectionflags	@""
	.align	4
.nv.constant0._ZN7cutlass13device_kernelIN5flash19enable_sm80_to_sm89INS1_16FlashAttnFwdSm80INS1_25CollectiveMainloopFwdSm80ILi8ELi1ELb1EN4cute5tupleIJNS5_1CILi128EEENS7_ILi96EEES8_EEELi128ENS_10bfloat16_tEfNS_4arch4Sm80ELb0ELb1ELb1ELb1ELb0ELb0ELb1ELb0EEENS1_21CollectiveEpilogueFwdINS6_IJS8_S8_S9_EEENS6_IJNS7_ILi1EEESH_SH_EEESB_SD_Li256ELb1ELb1ELb0ELb0EEENS1_19SingleTileSchedulerILb1ELb0ELb1ELi128EEEEEEEEEvNT_6ParamsE:
	.zero		1576


//--------------------- .nv.constant0._ZN7cutlass13device_kernelIN5flash19enable_sm80_to_sm89INS1_16FlashAttnFwdSm80INS1_25CollectiveMainloopFwdSm80ILi8ELi1ELb1EN4cute5tupleIJNS5_1CILi128EEENS7_ILi96EEES8_EEELi128ENS_10bfloat16_tEfNS_4arch4Sm80ELb0ELb1ELb1ELb1ELb0ELb1ELb1ELb0EEENS1_21CollectiveEpilogueFwdINS6_IJS8_S8_S9_EEENS6_IJNS7_ILi1EEESH_SH_EEESB_SD_Li256ELb1ELb1ELb0ELb0EEENS1_19SingleTileSchedulerILb1ELb0ELb1ELi128EEEEEEEEEvNT_6ParamsE --------------------------
	.section	.nv.constant0._ZN7cutlass13device_kernelIN5flash19enable_sm80_to_sm89INS1_16FlashAttnFwdSm80INS1_25CollectiveMainloopFwdSm80ILi8ELi1ELb1EN4cute5tupleIJNS5_1CILi128EEENS7_ILi96EEES8_EEELi128ENS_10bfloat16_tEfNS_4arch4Sm80ELb0ELb1ELb1ELb1ELb0ELb1ELb1ELb0EEENS1_21CollectiveEpilogueFwdINS6_IJS8_S8_S9_EEENS6_IJNS7_ILi1EEESH_SH_EEESB_SD_Li256ELb1ELb1ELb0ELb0EEENS1_19SingleTileSchedulerILb1ELb0ELb1ELi128EEEEEEEEEvNT_6ParamsE,"a",@progbits
	.sectionflags	@""
	.align	4
.nv.constant0._ZN7cutlass13device_kernelIN5flash19enable_sm80_to_sm89INS1_16FlashAttnFwdSm80INS1_25CollectiveMainloopFwdSm80ILi8ELi1ELb1EN4cute5tupleIJNS5_1CILi128EEENS7_ILi96EEES8_EEELi128ENS_10bfloat16_tEfNS_4arch4Sm80ELb0ELb1ELb1ELb1ELb0ELb1ELb1ELb0EEENS1_21CollectiveEpilogueFwdINS6_IJS8_S8_S9_EEENS6_IJNS7_ILi1EEESH_SH_EEESB_SD_Li256ELb1ELb1ELb0ELb0EEENS1_19SingleTileSchedulerILb1ELb0ELb1ELi128EEEEEEEEEvNT_6ParamsE:
	.zero		1576


//--------------------- .nv.constant0._ZN7cutlass13device_kernelIN5flash19enable_sm80_to_sm89INS1_16FlashAttnFwdSm80INS1_25CollectiveMainloopFwdSm80ILi8ELi1ELb1EN4cute5tupleIJNS5_1CILi128EEES8_S8_EEELi128ENS_10bfloat16_tEfNS_4arch4Sm80ELb1ELb0ELb1ELb0ELb0ELb0ELb1ELb0EEENS1_21CollectiveEpilogueFwdIS9_NS6_IJNS7_ILi1EEESF_SF_EEESA_SC_Li256ELb0ELb1ELb0ELb0EEENS1_30DynamicPersistentTileSchedulerILi256ELi256ELb0ELb1ELb0EEEEEEEEEvNT_6ParamsE --------------------------
	.section	.nv.constant0._ZN7cutlass13device_kernelIN5flash19enable_sm80_to_sm89INS1_16FlashAttnFwdSm80INS1_25CollectiveMainloopFwdSm80ILi8ELi1ELb1EN4cute5tupleIJNS5_1CILi128EEES8_S8_EEELi128ENS_10bfloat16_tEfNS_4arch4Sm80ELb1ELb0ELb1ELb0ELb0ELb0ELb1ELb0EEENS1_21CollectiveEpilogueFwdIS9_NS6_IJNS7_ILi1EEESF_SF_EEESA_SC_Li256ELb0ELb1ELb0ELb0EEENS1_30DynamicPersistentTileSchedulerILi256ELi256ELb0ELb1ELb0EEEEEEEEEvNT_6ParamsE,"a",@progbits
	.sectionflags	@""
	.align	4
.nv.constant0._ZN7cutlass13device_kernelIN5flash19enable_sm80_to_sm89INS1_16FlashAttnFwdSm80INS1_25CollectiveMainloopFwdSm80ILi8ELi1ELb1EN4cute5tupleIJNS5_1CILi128EEES8_S8_EEELi128ENS_10bfloat16_tEfNS_4arch4Sm80ELb1ELb0ELb1ELb0ELb0ELb0ELb1ELb0EEENS1_21CollectiveEpilogueFwdIS9_NS6_IJNS7_ILi1EEESF_SF_EEESA_SC_Li256ELb0ELb1ELb0ELb0EEENS1_30DynamicPersistentTileSchedulerILi256ELi256ELb0ELb1ELb0EEEEEEEEEvNT_6ParamsE:
	.zero		1592


//--------------------- .nv.constant0._ZN7cutlass13device_kernelIN5flash19enable_sm80_to_sm89INS1_16FlashAttnFwdSm80INS1_25CollectiveMainloopFwdSm80ILi8ELi1ELb1EN4cute5tupleIJNS5_1CILi128EEES8_S8_EEELi128ENS_10bfloat16_tEfNS_4arch4Sm80ELb1ELb0ELb1ELb1ELb0ELb0ELb1ELb0EEENS1_21CollectiveEpilogueFwdIS9_NS6_IJNS7_ILi1EEESF_SF_EEESA_SC_Li256ELb1ELb1ELb0ELb0EEENS1_19SingleTileSchedulerILb1ELb0ELb1ELi128EEEEEEEEEvNT_6ParamsE --------------------------
	.section	.nv.constant0._ZN7cutlass13device_kernelIN5flash19enable_sm80_to_sm89INS1_16FlashAttnFwdSm80INS1_25CollectiveMainloopFwdSm80ILi8ELi1ELb1EN4cute5tupleIJNS5_1CILi128EEES8_S8_EEELi128ENS_10bfloat16_tEfNS_4arch4Sm80ELb1ELb0ELb1ELb1ELb0ELb0ELb1ELb0EEENS1_21CollectiveEpilogueFwdIS9_NS6_IJNS7_ILi1EEESF_SF_EEESA_SC_Li256ELb1ELb1ELb0ELb0EEENS1_19SingleTileSchedulerILb1ELb0ELb1ELi128EEEEEEEEEvNT_6ParamsE,"a",@progbits
	.sectionflags	@""
	.align	4
.nv.constant0._ZN7cutlass13device_kernelIN5flash19enable_sm80_to_sm89INS1_16FlashAttnFwdSm80INS1_25CollectiveMainloopFwdSm80ILi8ELi1ELb1EN4cute5tupleIJNS5_1CILi128EEES8_S8_EEELi128ENS_10bfloat16_tEfNS_4arch4Sm80ELb1ELb0ELb1ELb1ELb0ELb0ELb1ELb0EEENS1_21CollectiveEpilogueFwdIS9_NS6_IJNS7_ILi1EEESF_SF_EEESA_SC_Li256ELb1ELb1ELb0ELb0EEENS1_19SingleTileSchedulerILb1ELb0ELb1ELi128EEEEEEEEEvNT_6ParamsE:
	.zero		1576


//--------------------- .nv.constant0._ZN7cutlass13device_kernelIN5flash19enable_sm80_to_sm89INS1_16FlashAttnFwdSm80INS1_25CollectiveMainloopFwdSm80ILi8ELi1ELb1EN4cute5tupleIJNS5_1CILi128EEES8_S8_EEELi128ENS_10bfloat16_tEfNS_4arch4Sm80ELb1ELb0ELb1ELb1ELb0ELb1ELb1ELb0EEENS1_21CollectiveEpilogueFwdIS9_NS6_IJNS7_ILi1EEESF_SF_EEESA_SC_Li256ELb1ELb1ELb0ELb0EEENS1_19SingleTileSchedulerILb1ELb0ELb1ELi128EEEEEEEEEvNT_6ParamsE --------------------------
	.section	.nv.constant0._ZN7cutlass13device_kernelIN5flash19enable_sm80_to_sm89INS1_16FlashAttnFwdSm80INS1_25CollectiveMainloopFwdSm80ILi8ELi1ELb1EN4cute5tupleIJNS5_1CILi128EEES8_S8_EEELi128ENS_10bfloat16_tEfNS_4arch4Sm80ELb1ELb0ELb1ELb1ELb0ELb1ELb1ELb0EEENS1_21CollectiveEpilogueFwdIS9_NS6_IJNS7_ILi1EEESF_SF_EEESA_SC_Li256ELb1ELb1ELb0ELb0EEENS1_19SingleTileSchedulerILb1ELb0ELb1ELi128EEEEEEEEEvNT_6ParamsE,"a",@progbits
	.sectionflags	@""
	.align	4
.nv.constant0._ZN7cutlass13device_kernelIN5flash19enable_sm80_to_sm89INS1_16FlashAttnFwdSm80INS1_25CollectiveMainloopFwdSm80ILi8ELi1ELb1EN4cute5tupleIJNS5_1CILi128EEES8_S8_EEELi128ENS_10bfloat16_tEfNS_4arch4Sm80ELb1ELb0ELb1ELb1ELb0ELb1ELb1ELb0EEENS1_21CollectiveEpilogueFwdIS9_NS6_IJNS7_ILi1EEESF_SF_EEESA_SC_Li256ELb1ELb1ELb0ELb0EEENS1_19SingleTileSchedulerILb1ELb0ELb1ELi128EEEEEEEEEvNT_6ParamsE:
	.zero		1576


//--------------------- .nv.constant0._ZN7cutlass13device_kernelIN5flash19enable_sm80_to_sm89INS1_16FlashAttnFwdSm80INS1_25CollectiveMainloopFwdSm80ILi4ELi1ELb0EN4cute5tupleIJNS5_1CILi128EEENS7_ILi64EEES8_EEELi128ENS_10bfloat16_tEfNS_4arch4Sm80ELb0ELb0ELb1ELb0ELb0ELb0ELb1ELb0EEENS1_21CollectiveEpilogueFwdINS6_IJS8_S8_S9_EEENS6_IJNS7_ILi1EEESH_SH_EEESB_SD_Li128ELb0ELb1ELb0ELb0EEENS1_19SingleTileSchedulerILb0ELb0ELb1ELi128EEEEEEEEEvNT_6ParamsE --------------------------
	.section	.nv.constant0._ZN7cutlass13device_kernelIN5flash19enable_sm80_to_sm89INS1_16FlashAttnFwdSm80INS1_25CollectiveMainloopFwdSm80ILi4ELi1ELb0EN4cute5tupleIJNS5_1CILi128EEENS7_ILi64EEES8_EEELi128ENS_10bfloat16_tEfNS_4arch4Sm80ELb0ELb0ELb1ELb0ELb0ELb0ELb1ELb0EEENS1_21CollectiveEpilogueFwdINS6_IJS8_S8_S9_EEENS6_IJNS7_ILi1EEESH_SH_EEESB_SD_Li128ELb0ELb1ELb0ELb0EEENS1_19SingleTileSchedulerILb0ELb0ELb1ELi128EEEEEEEEEvNT_6ParamsE,"a",@progbits
	.sectionflags	@""
	.align	4
.nv.constant0._ZN7cutlass13device_kernelIN5flash19enable_sm80_to_sm89INS1_16FlashAttnFwdSm80INS1_25CollectiveMainloopFwdSm80ILi4ELi1ELb0EN4cute5tupleIJNS5_1CILi128EEENS7_ILi64EEES8_EEELi128ENS_10bfloat16_tEfNS_4arch4Sm80ELb0ELb0ELb1ELb0ELb0ELb0ELb1ELb0EEENS1_21CollectiveEpilogueFwdINS6_IJS8_S8_S9_EEENS6_IJNS7_ILi1EEESH_SH_EEESB_SD_Li128ELb0ELb1ELb0ELb0EEENS1_19SingleTileSchedulerILb0ELb0ELb1ELi128EEEEEEEEEvNT_6ParamsE:
	.zero		1576


//--------------------- .nv.constant0._ZN7cutlass13device_kernelIN5flash19enable_sm80_to_sm89INS1_16FlashAttnFwdSm80INS1_25CollectiveMainloopFwdSm80ILi4ELi1ELb0EN4cute5tupleIJNS5_1CILi128EEENS7_ILi64EEES8_EEELi128ENS_10bfloat16_tEfNS_4arch4Sm80ELb0ELb0ELb1ELb1ELb0ELb0ELb1ELb0EEENS1_21CollectiveEpilogueFwdINS6_IJS8_S8_S9_EEENS6_IJNS7_ILi1EEESH_SH_EEESB_SD_Li128ELb1ELb1ELb0ELb0EEENS1_19SingleTileSchedulerILb1ELb0ELb1ELi128EEEEEEEEEvNT_6ParamsE --------------------------
	.section	.nv.constant0._ZN7cutlass13device_kernelIN5flash19enable_sm80_to_sm89INS1_16FlashAttnFwdSm80INS1_25CollectiveMainloopFwdSm80ILi4ELi1ELb0EN4cute5tupleIJNS5_1CILi128EEENS7_ILi64EEES8_EEELi128ENS_10bfloat16_tEfNS_4arch4Sm80ELb0ELb0ELb1ELb1ELb0ELb0ELb1ELb0EEENS1_21CollectiveEpilogueFwdINS6_IJS8_S8_S9_EEENS6_IJNS7_ILi1EEESH_SH_EEESB_SD_Li128ELb1ELb1ELb0ELb0EEENS1_19SingleTileSchedulerILb1ELb0ELb1ELi128EEEEEEEEEvNT_6ParamsE,"a",@progbits
	.sectionflags	@""
	.align	4
.nv.constant0._ZN7cutlass13device_kernelIN5flash19enable_sm80_to_sm89INS1_16FlashAttnFwdSm80INS1_25CollectiveMainloopFwdSm80ILi4ELi1ELb0EN4cute5tupleIJNS5_1CILi128EEENS7_ILi64EEES8_EEELi128ENS_10bfloat16_tEfNS_4arch4Sm80ELb0ELb0ELb1ELb1ELb0ELb0ELb1ELb0EEENS1_21CollectiveEpilogueFwdINS6_IJS8_S8_S9_EEENS6_IJNS7_ILi1EEESH_SH_EEESB_SD_Li128ELb1ELb1ELb0ELb0EEENS1_19SingleTileSchedulerILb1ELb0ELb1ELi128EEEEEEEEEvNT_6ParamsE:
	.zero		1576


//--------------------- .nv.constant0._ZN7cutlass13device_kernelIN5flash19enable_sm80_to_sm89INS1_16FlashAttnFwdSm80INS1_25CollectiveMainloopFwdSm80ILi4ELi1ELb0EN4cute5tupleIJNS5_1CILi128EEENS7_ILi64EEES8_EEELi128ENS_10bfloat16_tEfNS_4arch4Sm80ELb0ELb0ELb1ELb1ELb0ELb1ELb1ELb0EEENS1_21CollectiveEpilogueFwdINS6_IJS8_S8_S9_EEENS6_IJNS7_ILi1EEESH_SH_EEESB_SD_Li128ELb1ELb1ELb0ELb0EEENS1_19SingleTileSchedulerILb1ELb0ELb1ELi128EEEEEEEEEvNT_6ParamsE --------------------------
	.section	.nv.constant0._ZN7cutlass13device_kernelIN5flash19enable_sm80_to_sm89INS1_16FlashAttnFwdSm80INS1_25CollectiveMainloopFwdSm80ILi4ELi1ELb0EN4cute5tupleIJNS5_1CILi128EEENS7_ILi64EEES8_EEELi128ENS_10bfloat16_tEfNS_4arch4Sm80ELb0ELb0ELb1ELb1ELb0ELb1ELb1ELb0EEENS1_21CollectiveEpilogueFwdINS6_IJS8_S8_S9_EEENS6_IJNS7_ILi1EEESH_SH_EEESB_SD_Li128ELb1ELb1ELb0ELb0EEENS1_19SingleTileSchedulerILb1ELb0ELb1ELi128EEEEEEEEEvNT_6ParamsE,"a",@progbits
	.sectionflags	@""
	.align	4
.nv.constant0._ZN7cutlass13device_kernelIN5flash19enable_sm80_to_sm89INS1_16FlashAttnFwdSm80INS1_25CollectiveMainloopFwdSm80ILi4ELi1ELb0EN4cute5tupleIJNS5_1CILi128EEENS7_ILi64EEES8_EEELi128ENS_10bfloat16_tEfNS_4arch4Sm80ELb0ELb0ELb1ELb1ELb0ELb1ELb1ELb0EEENS1_21CollectiveEpilogueFwdINS6_IJS8_S8_S9_EEENS6_IJNS7_ILi1EEESH_SH_EEESB_SD_Li128ELb1ELb1ELb0ELb0EEENS1_19SingleTileSchedulerILb1ELb0ELb1ELi128EEEEEEEEEvNT_6ParamsE:
	.zero		1576


//--------------------- .nv.constant0._ZN7cutlass13device_kernelIN5flash19enable_sm80_to_sm89INS1_16FlashAttnFwdSm80INS1_25CollectiveMainloopFwdSm80ILi4ELi1ELb0EN4cute5tupleIJNS5_1CILi128EEENS7_ILi48EEES8_EEELi128ENS_10bfloat16_tEfNS_4arch4Sm80ELb0ELb1ELb1ELb0ELb0ELb0ELb1ELb0EEENS1_21CollectiveEpilogueFwdINS6_IJS8_S8_S9_EEENS6_IJNS7_ILi1EEESH_SH_EEESB_SD_Li128ELb0ELb1ELb0ELb0EEENS1_19SingleTileSchedulerILb0ELb0ELb1ELi128EEEEEEEEEvNT_6ParamsE --------------------------
	.section	.nv.constant0._ZN7cutlass13device_kernelIN5flash19enable_sm80_to_sm89INS1_16FlashAttnFwdSm80INS1_25CollectiveMainloopFwdSm80ILi4ELi1ELb0EN4cute5tupleIJNS5_1CILi128EEENS7_ILi48EEES8_EEELi128ENS_10bfloat16_tEfNS_4arch4Sm80ELb0ELb1ELb1ELb0ELb0ELb0ELb1ELb0EEENS1_21CollectiveEpilogueFwdINS6_IJS8_S8_S9_EEENS6_IJNS7_ILi1EEESH_SH_EEESB_SD_Li128ELb0ELb1ELb0ELb0EEENS1_19SingleTileSchedulerILb0ELb0ELb1ELi128EEEEEEEEEvNT_6ParamsE,"a",@progbits
	.sectionflags	@""
	.align	4
.nv.constant0._ZN7cutlass13device_kernelIN5flash19enable_sm80_to_sm89INS1_16FlashAttnFwdSm80INS1_25CollectiveMainloopFwdSm80ILi4ELi1ELb0EN4cute5tupleIJNS5_1CILi128EEENS7_ILi48EEES8_EEELi128ENS_10bfloat16_tEfNS_4arch4Sm80ELb0ELb1ELb1ELb0ELb0ELb0ELb1ELb0EEENS1_21CollectiveEpilogueFwdINS6_IJS8_S8_S9_EEENS6_IJNS7_ILi1EEESH_SH_EEESB_SD_Li128ELb0ELb1ELb0ELb0EEENS1_19SingleTileSchedulerILb0ELb0ELb1ELi128EEEEEEEEEvNT_6ParamsE:
	.zero		1576


//--------------------- .nv.constant0._ZN7cutlass13device_kernelIN5flash19enable_sm80_to_sm89INS1_16FlashAttnFwdSm80INS1_25CollectiveMainloopFwdSm80ILi4ELi1ELb0EN4cute5tupleIJNS5_1CILi128EEENS7_ILi48EEES8_EEELi128ENS_10bfloat16_tEfNS_4arch4Sm80ELb0ELb1ELb1ELb1ELb0ELb0ELb1ELb0EEENS1_21CollectiveEpilogueFwdINS6_IJS8_S8_S9_EEENS6_IJNS7_ILi1EEESH_SH_EEESB_SD_Li128ELb1ELb1ELb0ELb0EEENS1_19SingleTileSchedulerILb1ELb0ELb1ELi128EEEEEEEEEvNT_6ParamsE --------------------------
	.section	.nv.constant0._ZN7cutlass13device_kernelIN5flash19enable_sm80_to_sm89INS1_16FlashAttnFwdSm80INS1_25CollectiveMainloopFwdSm80ILi4ELi1ELb0EN4cute5tupleIJNS5_1CILi128EEENS7_ILi48EEES8_EEELi128ENS_10bfloat16_tEfNS_4arch4Sm80ELb0ELb1ELb1ELb1ELb0ELb0ELb1ELb0EEENS1_21CollectiveEpilogueFwdINS6_IJS8_S8_S9_EEENS6_IJNS7_ILi1EEESH_SH_EEESB_SD_Li128ELb1ELb1ELb0ELb0EEENS1_19SingleTileSchedulerILb1ELb0ELb1ELi128EEEEEEEEEvNT_6ParamsE,"a",@progbits
	.sectionflags	@""
	.align	4
.nv.constant0._ZN7cutlass13device_kernelIN5flash19enable_sm80_to_sm89INS1_16FlashAttnFwdSm80INS1_25CollectiveMainloopFwdSm80ILi4ELi1ELb0EN4cute5tupleIJNS5_1CILi128EEENS7_ILi48EEES8_EEELi128ENS_10bfloat16_tEfNS_4arch4Sm80ELb0ELb1ELb1ELb1ELb0ELb0ELb1ELb0EEENS1_21CollectiveEpilogueFwdINS6_IJS8_S8_S9_EEENS6_IJNS7_ILi1EEESH_SH_EEESB_SD_Li128ELb1ELb1ELb0ELb0EEENS1_19SingleTileSchedulerILb1ELb0ELb1ELi128EEEEEEEEEvNT_6ParamsE:
	.zero		1576


//--------------------- .nv.constant0._ZN7cutlass13device_kernelIN5flash19enable_sm80_to_sm89INS1_16FlashAttnFwdSm80INS1_25CollectiveMainloopFwdSm80ILi4ELi1ELb0EN4cute5tupleIJNS5_1CILi128EEENS7_ILi48EEES8_EEELi128ENS_10bfloat16_tEfNS_4arch4Sm80ELb0ELb1ELb1ELb1ELb0ELb1ELb1ELb0EEENS1_21CollectiveEpilogueFwdINS6_IJS8_S8_S9_EEENS6_IJNS7_ILi1EEESH_SH_EEESB_SD_Li128ELb1ELb1ELb0ELb0EEENS1_19SingleTileSchedulerILb1ELb0ELb1ELi128EEEEEEEEEvNT_6ParamsE --------------------------
	.section	.nv.constant0._ZN7cutlass13device_kernelIN5flash19enable_sm80_to_sm89INS1_16FlashAttnFwdSm80INS1_25CollectiveMainloopFwdSm80ILi4ELi1ELb0EN4cute5tupleIJNS5_1CILi128EEENS7_ILi48EEES8_EEELi128ENS_10bfloat16_tEfNS_4arch4Sm80ELb0ELb1ELb1ELb1ELb0ELb1ELb1ELb0EEENS1_21CollectiveEpilogueFwdINS6_IJS8_S8_S9_EEENS6_IJNS7_ILi1EEESH_SH_EEESB_SD_Li128ELb1ELb1ELb0ELb0EEENS1_19SingleTileSchedulerILb1ELb0ELb1ELi128EEEEEEEEEvNT_6ParamsE,"a",@progbits
	.sectionflags	@""
	.align	4
.nv.constant0._ZN7cutlass13device_kernelIN5flash19enable_sm80_to_sm89INS1_16FlashAttnFwdSm80INS1_25CollectiveMainloopFwdSm80ILi4ELi1ELb0EN4cute5tupleIJNS5_1CILi128EEENS7_ILi48EEES8_EEELi128ENS_10bfloat16_tEfNS_4arch4Sm80ELb0ELb1ELb1ELb1ELb0ELb1ELb1ELb0EEENS1_21CollectiveEpilogueFwdINS6_IJS8_S8_S9_EEENS6_IJNS7_ILi1EEESH_SH_EEESB_SD_Li128ELb1ELb1ELb0ELb0EEENS1_19SingleTileSchedulerILb1ELb0ELb1ELi128EEEEEEEEEvNT_6ParamsE:
	.zero		1576


//--------------------- .nv.constant0._ZN7cutlass13device_kernelIN5flash19enable_sm80_to_sm89INS1_16FlashAttnFwdSm80INS1_25CollectiveMainloopFwdSm80ILi4ELi1ELb0EN4cute5tupleIJNS5_1CILi128EEENS7_ILi64EEES8_EEELi128ENS_10bfloat16_tEfNS_4arch4Sm80ELb1ELb0ELb1ELb0ELb0ELb0ELb1ELb0EEENS1_21CollectiveEpilogueFwdINS6_IJS8_S8_S9_EEENS6_IJNS7_ILi1EEESH_SH_EEESB_SD_Li128ELb0ELb1ELb0ELb0EEENS1_30DynamicPersistentTileSchedulerILi128ELi128ELb0ELb1ELb0EEEEEEEEEvNT_6ParamsE --------------------------
	.section	.nv.constant0._ZN7cutlass13device_kernelIN5flash19enable_sm80_to_sm89INS1_16FlashAttnFwdSm80INS1_25CollectiveMainloopFwdSm80ILi4ELi1ELb0EN4cute5tupleIJNS5_1CILi128EEENS7_ILi64EEES8_EEELi128ENS_10bfloat16_tEfNS_4arch4Sm80ELb1ELb0ELb1ELb0ELb0ELb0ELb1ELb0EEENS1_21CollectiveEpilogueFwdINS6_IJS8_S8_S9_EEENS6_IJNS7_ILi1EEESH_SH_EEESB_SD_Li128ELb0ELb1ELb0ELb0EEENS1_30DynamicPersistentTileSchedulerILi128ELi128ELb0ELb1ELb0EEEEEEEEEvNT_6ParamsE,"a",@progbits
	.sectionflags	@""
	.align	4
.nv.constant0._ZN7cutlass13device_kernelIN5flash19enable_sm80_to_sm89INS1_16FlashAttnFwdSm80INS1_25CollectiveMainloopFwdSm80ILi4ELi1ELb0EN4cute5tupleIJNS5_1CILi128EEENS7_ILi64EEES8_EEELi128ENS_10bfloat16_tEfNS_4arch4Sm80ELb1ELb0ELb1ELb0ELb0ELb0ELb1ELb0EEENS1_21CollectiveEpilogueFwdINS6_IJS8_S8_S9_EEENS6_IJNS7_ILi1EEESH_SH_EEESB_SD_Li128ELb0ELb1ELb0ELb0EEENS1_30DynamicPersistentTileSchedulerILi128ELi128ELb0ELb1ELb0EEEEEEEEEvNT_6ParamsE:
	.zero		1592


//--------------------- .nv.constant0._ZN7cutlass13device_kernelIN5flash19enable_sm80_to_sm89INS1_16FlashAttnFwdSm80INS1_25CollectiveMainloopFwdSm80ILi4ELi1ELb0EN4cute5tupleIJNS5_1CILi128EEENS7_ILi64EEES8_EEELi128ENS_10bfloat16_tEfNS_4arch4Sm80ELb1ELb0ELb1ELb1ELb0ELb0ELb1ELb0EEENS1_21CollectiveEpilogueFwdINS6_IJS8_S8_S9_EEENS6_IJNS7_ILi1EEESH_SH_EEESB_SD_Li128ELb1ELb1ELb0ELb0EEENS1_19SingleTileSchedulerILb1ELb0ELb1ELi128EEEEEEEEEvNT_6ParamsE --------------------------
	.section	.nv.constant0._ZN7cutlass13device_kernelIN5flash19enable_sm80_to_sm89INS1_16FlashAttnFwdSm80INS1_25CollectiveMainloopFwdSm80ILi4ELi1ELb0EN4cute5tupleIJNS5_1CILi128EEENS7_ILi64EEES8_EEELi128ENS_10bfloat16_tEfNS_4arch4Sm80ELb1ELb0ELb1ELb1ELb0ELb0ELb1ELb0EEENS1_21CollectiveEpilogueFwdINS6_IJS8_S8_S9_EEENS6_IJNS7_ILi1EEESH_SH_EEESB_SD_Li128ELb1ELb1ELb0ELb0EEENS1_19SingleTileSchedulerILb1ELb0ELb1ELi128EEEEEEEEEvNT_6ParamsE,"a",@progbits
	.sectionflags	@""
	.align	4
.nv.constant0._ZN7cutlass13device_kernelIN5flash19enable_sm80_to_sm89INS1_16FlashAttnFwdSm80INS1_25CollectiveMainloopFwdSm80ILi4ELi1ELb0EN4cute5tupleIJNS5_1CILi128EEENS7_ILi64EEES8_EEELi128ENS_10bfloat16_tEfNS_4arch4Sm80ELb1ELb0ELb1ELb1ELb0ELb0ELb1ELb0EEENS1_21CollectiveEpilogueFwdINS6_IJS8_S8_S9_EEENS6_IJNS7_ILi1EEESH_SH_EEESB_SD_Li128ELb1ELb1ELb0ELb0EEENS1_19SingleTileSchedulerILb1ELb0ELb1ELi128EEEEEEEEEvNT_6ParamsE:
	.zero		1576


//--------------------- .nv.constant0._ZN7cutlass13device_kernelIN5flash19enable_sm80_to_sm89INS1_16FlashAttnFwdSm80INS1_25CollectiveMainloopFwdSm80ILi4ELi1ELb0EN4cute5tupleIJNS5_1CILi128EEENS7_ILi64EEES8_EEELi128ENS_10bfloat16_tEfNS_4arch4Sm80ELb1ELb0ELb1ELb1ELb0ELb1ELb1ELb0EEENS1_21CollectiveEpilogueFwdINS6_IJS8_S8_S9_EEENS6_IJNS7_ILi1EEESH_SH_EEESB_SD_Li128ELb1ELb1ELb0ELb0EEENS1_19SingleTileSchedulerILb1ELb0ELb1ELi128EEEEEEEEEvNT_6ParamsE --------------------------
	.section	.nv.constant0._ZN7cutlass13device_kernelIN5flash19enable_sm80_to_sm89INS1_16FlashAttnFwdSm80INS1_25CollectiveMainloopFwdSm80ILi4ELi1ELb0EN4cute5tupleIJNS5_1CILi128EEENS7_ILi64EEES8_EEELi128ENS_10bfloat16_tEfNS_4arch4Sm80ELb1ELb0ELb1ELb1ELb0ELb1ELb1ELb0EEENS1_21CollectiveEpilogueFwdINS6_IJS8_S8_S9_EEENS6_IJNS7_ILi1EEESH_SH_EEESB_SD_Li128ELb1ELb1ELb0ELb0EEENS1_19SingleTileSchedulerILb1ELb0ELb1ELi128EEEEEEEEEvNT_6ParamsE,"a",@progbits
	.sectionflags	@""
	.align	4
.nv.constant0._ZN7cutlass13device_kernelIN5flash19enable_sm80_to_sm89INS1_16FlashAttnFwdSm80INS1_25CollectiveMainloopFwdSm80ILi4ELi1ELb0EN4cute5tupleIJNS5_1CILi128EEENS7_ILi64EEES8_EEELi128ENS_10bfloat16_tEfNS_4arch4Sm80ELb1ELb0ELb1ELb1ELb0ELb1ELb1ELb0EEENS1_21CollectiveEpilogueFwdINS6_IJS8_S8_S9_EEENS6_IJNS7_ILi1EEESH_SH_EEESB_SD_Li128ELb1ELb1ELb0ELb0EEENS1_19SingleTileSchedulerILb1ELb0ELb1ELi128EEEEEEEEEvNT_6ParamsE:
	.zero		1576


//--------------------- .nv.constant0._ZN7cutlass13device_kernelIN5flash19enable_sm80_to_sm89INS1_16FlashAttnFwdSm80INS1_25CollectiveMainloopFwdSm80ILi8ELi1ELb1EN4cute5tupleIJNS5_1CILi128EEES8_S8_EEELi128ENS_10bfloat16_tEfNS_4arch4Sm80ELb0ELb0ELb0ELb0ELb0ELb0ELb1ELb0EEENS1_21CollectiveEpilogueFwdIS9_NS6_IJNS7_ILi1EEESF_SF_EEESA_SC_Li256ELb0ELb1ELb0ELb0EEENS1_19SingleTileSchedulerILb0ELb0ELb1ELi128EEEEEEEEEvNT_6ParamsE --------------------------
	.section	.nv.constant0._ZN7cutlass13device_kernelIN5flash19enable_sm80_to_sm89INS1_16FlashAttnFwdSm80INS1_25CollectiveMainloopFwdSm80ILi8ELi1ELb1EN4cute5tupleIJNS5_1CILi128EEES8_S8_EEELi128ENS_10bfloat16_tEfNS_4arch4Sm80ELb0ELb0ELb0ELb0ELb0ELb0ELb1ELb0EEENS1_21CollectiveEpilogueFwdIS9_NS6_IJNS7_ILi1EEESF_SF_EEESA_SC_Li256ELb0ELb1ELb0ELb0EEENS1_19SingleTileSchedulerILb0ELb0ELb1ELi128EEEEEEEEEvNT_6ParamsE,"a",@progbits
	.sectionflags	@""
	.align	4
.nv.constant0._ZN7cutlass13device_kernelIN5flash19enable_sm80_to_sm89INS1_16FlashAttnFwdSm80INS1_25CollectiveMainloopFwdSm80ILi8ELi1ELb1EN4cute5tupleIJNS5_1CILi128EEES8_S8_EEELi128ENS_10bfloat16_tEfNS_4arch4Sm80ELb0ELb0ELb0ELb0ELb0ELb0ELb1ELb0EEENS1_21CollectiveEpilogueFwdIS9_NS6_IJNS7_ILi1EEESF_SF_EEESA_SC_Li256ELb0ELb1ELb0ELb0EEENS1_19SingleTileSchedulerILb0ELb0ELb1ELi128EEEEEEEEEvNT_6ParamsE:
	.zero		1576


//--------------------- .nv.constant0._ZN7cutlass13device_kernelIN5flash19enable_sm80_to_sm89INS1_16FlashAttnFwdSm80INS1_25CollectiveMainloopFwdSm80ILi8ELi1ELb1EN4cute5tupleIJNS5_1CILi128EEES8_S8_EEELi128ENS_10bfloat16_tEfNS_4arch4Sm80ELb0ELb0ELb0ELb1ELb0ELb0ELb1ELb0EEENS1_21CollectiveEpilogueFwdIS9_NS6_IJNS7_ILi1EEESF_SF_EEESA_SC_Li256ELb1ELb1ELb0ELb0EEENS1_19SingleTileSchedulerILb1ELb0ELb1ELi128EEEEEEEEEvNT_6ParamsE --------------------------
	.section	.nv.constant0._ZN7cutlass13device_kernelIN5flash19enable_sm80_to_sm89INS1_16FlashAttnFwdSm80INS1_25CollectiveMainloopFwdSm80ILi8ELi1ELb1EN4cute5tupleIJNS5_1CILi128EEES8_S8_EEELi128ENS_10bfloat16_tEfNS_4arch4Sm80ELb0ELb0ELb0ELb1ELb0ELb0ELb1ELb0EEENS1_21CollectiveEpilogueFwdIS9_NS6_IJNS7_ILi1EEESF_SF_EEESA_SC_Li256ELb1ELb1ELb0ELb0EEENS1_19SingleTileSchedulerILb1ELb0ELb1ELi128EEEEEEEEEvNT_6ParamsE,"a",@progbits
	.sectionflags	@""
	.align	4
.nv.constant0._ZN7cutlass13device_kernelIN5flash19enable_sm80_to_sm89INS1_16FlashAttnFwdSm80INS1_25CollectiveMainloopFwdSm80ILi8ELi1ELb1EN4cute5tupleIJNS5_1CILi128EEES8_S8_EEELi128ENS_10bfloat16_tEfNS_4arch4Sm80ELb0ELb0ELb0ELb1ELb0ELb0ELb1ELb0EEENS1_21CollectiveEpilogueFwdIS9_NS6_IJNS7_ILi1EEESF_SF_EEESA_SC_Li256ELb1ELb1ELb0ELb0EEENS1_19SingleTileSchedulerILb1ELb0ELb1ELi128EEEEEEEEEvNT_6ParamsE:
	.zero		1576


//--------------------- .nv.constant0._ZN7cutlass13device_kernelIN5flash19enable_sm80_to_sm89INS1_16FlashAttnFwdSm80INS1_25CollectiveMainloopFwdSm80ILi8ELi1ELb1EN4cute5tupleIJNS5_1CILi128EEES8_S8_EEELi128ENS_10bfloat16_tEfNS_4arch4Sm80ELb0ELb0ELb0ELb1ELb0ELb1ELb1ELb0EEENS1_21CollectiveEpilogueFwdIS9_NS6_IJNS7_ILi1EEESF_SF_EEESA_SC_Li256ELb1ELb1ELb0ELb0EEENS1_19SingleTileSchedulerILb1ELb0ELb1ELi128EEEEEEEEEvNT_6ParamsE --------------------------
	.section	.nv.constant0._ZN7cutlass13device_kernelIN5flash19enable_sm80_to_sm89INS1_16FlashAttnFwdSm80INS1_25CollectiveMainloopFwdSm80ILi8ELi1ELb1EN4cute5tupleIJNS5_1CILi128EEES8_S8_EEELi128ENS_10bfloat16_tEfNS_4arch4Sm80ELb0ELb0ELb0ELb1ELb0ELb1ELb1ELb0EEENS1_21CollectiveEpilogueFwdIS9_NS6_IJNS7_ILi1EEESF_SF_EEESA_SC_Li256ELb1ELb1ELb0ELb0EEENS1_19SingleTileSchedulerILb1ELb0ELb1ELi128EEEEEEEEEvNT_6ParamsE,"a",@progbits
	.sectionflags	@""
	.align	4
.nv.constant0._ZN7cutlass13device_kernelIN5flash19enable_sm80_to_sm89INS1_16FlashAttnFwdSm80INS1_25CollectiveMainloopFwdSm80ILi8ELi1ELb1EN4cute5tupleIJNS5_1CILi128EEES8_S8_EEELi128ENS_10bfloat16_tEfNS_4arch4Sm80ELb0ELb0ELb0ELb1ELb0ELb1ELb1ELb0EEENS1_21CollectiveEpilogueFwdIS9_NS6_IJNS7_ILi1EEESF_SF_EEESA_SC_Li256ELb1ELb1ELb0ELb0EEENS1_19SingleTileSchedulerILb1ELb0ELb1ELi128EEEEEEEEEvNT_6ParamsE:
	.zero		1576


//--------------------- .nv.constant0._ZN7cutlass13device_kernelIN5flash19enable_sm80_to_sm89INS1_16FlashAttnFwdSm80INS1_25CollectiveMainloopFwdSm80ILi8ELi1ELb1EN4cute5tupleIJNS5_1CILi128EEENS7_ILi96EEES8_EEELi128ENS_10bfloat16_tEfNS_4arch4Sm80ELb0ELb1ELb0ELb0ELb0ELb0ELb1ELb0EEENS1_21CollectiveEpilogueFwdINS6_IJS8_S8_S9_EEENS6_IJNS7_ILi1EEESH_SH_EEESB_SD_Li256ELb0ELb1ELb0ELb0EEENS1_19SingleTileSchedulerILb0ELb0ELb1ELi128EEEEEEEEEvNT_6ParamsE --------------------------
	.section	.nv.constant0._ZN7cutlass13device_kernelIN5flash19enable_sm80_to_sm89INS1_16FlashAttnFwdSm80INS1_25CollectiveMainloopFwdSm80ILi8ELi1ELb1EN4cute5tupleIJNS5_1CILi128EEENS7_ILi96EEES8_EEELi128ENS_10bfloat16_tEfNS_4arch4Sm80ELb0ELb1ELb0ELb0ELb0ELb0ELb1ELb0EEENS1_21CollectiveEpilogueFwdINS6_IJS8_S8_S9_EEENS6_IJNS7_ILi1EEESH_SH_EEESB_SD_Li256ELb0ELb1ELb0ELb0EEENS1_19SingleTileSchedulerILb0ELb0ELb1ELi128EEEEEEEEEvNT_6ParamsE,"a",@progbits
	.sectionflags	@""
	.align	4
.nv.constant0._ZN7cutlass13device_kernelIN5flash19enable_sm80_to_sm89INS1_16FlashAttnFwdSm80INS1_25CollectiveMainloopFwdSm80ILi8ELi1ELb1EN4cute5tupleIJNS5_1CILi128EEENS7_ILi96EEES8_EEELi128ENS_10bfloat16_tEfNS_4arch4Sm80ELb0ELb1ELb0ELb0ELb0ELb0ELb1ELb0EEENS1_21CollectiveEpilogueFwdINS6_IJS8_S8_S9_EEENS6_IJNS7_ILi1EEESH_SH_EEESB_SD_Li256ELb0ELb1ELb0ELb0EEENS1_19SingleTileSchedulerILb0ELb0ELb1ELi128EEEEEEEEEvNT_6ParamsE:
	.zero		1576


//--------------------- .nv.constant0._ZN7cutlass13device_kernelIN5flash19enable_sm80_to_sm89INS1_16FlashAttnFwdSm80INS1_25CollectiveMainloopFwdSm80ILi8ELi1ELb1EN4cute5tupleIJNS5_1CILi128EEENS7_ILi96EEES8_EEELi128ENS_10bfloat16_tEfNS_4arch4Sm80ELb0ELb1ELb0ELb1ELb0ELb0ELb1ELb0EEENS1_21CollectiveEpilogueFwdINS6_IJS8_S8_S9_EEENS6_IJNS7_ILi1EEESH_SH_EEESB_SD_Li256ELb1ELb1ELb0ELb0EEENS1_19SingleTileSchedulerILb1ELb0ELb1ELi128EEEEEEEEEvNT_6ParamsE --------------------------
	.section	.nv.constant0._ZN7cutlass13device_kernelIN5flash19enable_sm80_to_sm89INS1_16FlashAttnFwdSm80INS1_25CollectiveMainloopFwdSm80ILi8ELi1ELb1EN4cute5tupleIJNS5_1CILi128EEENS7_ILi96EEES8_EEELi128ENS_10bfloat16_tEfNS_4arch4Sm80ELb0ELb1ELb0ELb1ELb0ELb0ELb1ELb0EEENS1_21CollectiveEpilogueFwdINS6_IJS8_S8_S9_EEENS6_IJNS7_ILi1EEESH_SH_EEESB_SD_Li256ELb1ELb1ELb0ELb0EEENS1_19SingleTileSchedulerILb1ELb0ELb1ELi128EEEEEEEEEvNT_6ParamsE,"a",@progbits
	.sectionflags	@""
	.align	4
.nv.constant0._ZN7cutlass13device_kernelIN5flash19enable_sm80_to_sm89INS1_16FlashAttnFwdSm80INS1_25CollectiveMainloopFwdSm80ILi8ELi1ELb1EN4cute5tupleIJNS5_1CILi128EEENS7_ILi96EEES8_EEELi128ENS_10bfloat16_tEfNS_4arch4Sm80ELb0ELb1ELb0ELb1ELb0ELb0ELb1ELb0EEENS1_21CollectiveEpilogueFwdINS6_IJS8_S8_S9_EEENS6_IJNS7_ILi1EEESH_SH_EEESB_SD_Li256ELb1ELb1ELb0ELb0EEENS1_19SingleTileSchedulerILb1ELb0ELb1ELi128EEEEEEEEEvNT_6ParamsE:
	.zero		1576


//--------------------- .nv.constant0._ZN7cutlass13device_kernelIN5flash19enable_sm80_to_sm89INS1_16FlashAttnFwdSm80INS1_25CollectiveMainloopFwdSm80ILi8ELi1ELb1EN4cute5tupleIJNS5_1CILi128EEENS7_ILi96EEES8_EEELi128ENS_10bfloat16_tEfNS_4arch4Sm80ELb0ELb1ELb0ELb1ELb0ELb1ELb1ELb0EEENS1_21CollectiveEpilogueFwdINS6_IJS8_S8_S9_EEENS6_IJNS7_ILi1EEESH_SH_EEESB_SD_Li256ELb1ELb1ELb0ELb0EEENS1_19SingleTileSchedulerILb1ELb0ELb1ELi128EEEEEEEEEvNT_6ParamsE --------------------------
	.section	.nv.constant0._ZN7cutlass13device_kernelIN5flash19enable_sm80_to_sm89INS1_16FlashAttnFwdSm80INS1_25CollectiveMainloopFwdSm80ILi8ELi1ELb1EN4cute5tupleIJNS5_1CILi128EEENS7_ILi96EEES8_EEELi128ENS_10bfloat16_tEfNS_4arch4Sm80ELb0ELb1ELb0ELb1ELb0ELb1ELb1ELb0EEENS1_21CollectiveEpilogueFwdINS6_IJS8_S8_S9_EEENS6_IJNS7_ILi1EEESH_SH_EEESB_SD_Li256ELb1ELb1ELb0ELb0EEENS1_19SingleTileSchedulerILb1ELb0ELb1ELi128EEEEEEEEEvNT_6ParamsE,"a",@progbits
	.sectionflags	@""
	.align	4
.nv.constant0._ZN7cutlass13device_kernelIN5flash19enable_sm80_to_sm89INS1_16FlashAttnFwdSm80INS1_25CollectiveMainloopFwdSm80ILi8ELi1ELb1EN4cute5tupleIJNS5_1CILi128EEENS7_ILi96EEES8_EEELi128ENS_10bfloat16_tEfNS_4arch4Sm80ELb0ELb1ELb0ELb1ELb0ELb1ELb1ELb0EEENS1_21CollectiveEpilogueFwdINS6_IJS8_S8_S9_EEENS6_IJNS7_ILi1EEESH_SH_EEESB_SD_Li256ELb1ELb1ELb0ELb0EEENS1_19SingleTileSchedulerILb1ELb0ELb1ELi128EEEEEEEEEvNT_6ParamsE:
	.zero		1576


//--------------------- .nv.constant0._ZN7cutlass13device_kernelIN5flash19enable_sm80_to_sm89INS1_16FlashAttnFwdSm80INS1_25CollectiveMainloopFwdSm80ILi8ELi1ELb1EN4cute5tupleIJNS5_1CILi128EEES8_S8_EEELi128ENS_10bfloat16_tEfNS_4arch4Sm80ELb1ELb0ELb0ELb0ELb0ELb0ELb1ELb0EEENS1_21CollectiveEpilogueFwdIS9_NS6_IJNS7_ILi1EEESF_SF_EEESA_SC_Li256ELb0ELb1ELb0ELb0EEENS1_30DynamicPersistentTileSchedulerILi256ELi256ELb0ELb1ELb0EEEEEEEEEvNT_6ParamsE --------------------------
	.section	.nv.constant0._ZN7cutlass13device_kernelIN5flash19enable_sm80_to_sm89INS1_16FlashAttnFwdSm80INS1_25CollectiveMainloopFwdSm80ILi8ELi1ELb1EN4cute5tupleIJNS5_1CILi128EEES8_S8_EEELi128ENS_10bfloat16_tEfNS_4arch4Sm80ELb1ELb0ELb0ELb0ELb0ELb0ELb1ELb0EEENS1_21CollectiveEpilogueFwdIS9_NS6_IJNS7_ILi1EEESF_SF_EEESA_SC_Li256ELb0ELb1ELb0ELb0EEENS1_30DynamicPersistentTileSchedulerILi256ELi256ELb0ELb1ELb0EEEEEEEEEvNT_6ParamsE,"a",@progbits
	.sectionflags	@""
	.align	4
.nv.constant0._ZN7cutlass13device_kernelIN5flash19enable_sm80_to_sm89INS1_16FlashAttnFwdSm80INS1_25CollectiveMainloopFwdSm80ILi8ELi1ELb1EN4cute5tupleIJNS5_1CILi128EEES8_S8_EEELi128ENS_10bfloat16_tEfNS_4arch4Sm80ELb1ELb0ELb0ELb0ELb0ELb0ELb1ELb0EEENS1_21CollectiveEpilogueFwdIS9_NS6_IJNS7_ILi1EEESF_SF_EEESA_SC_Li256ELb0ELb1ELb0ELb0EEENS1_30DynamicPersistentTileSchedulerILi256ELi256ELb0ELb1ELb0EEEEEEEEEvNT_6ParamsE:
	.zero		1592


//--------------------- .nv.constant0._ZN7cutlass13device_kernelIN5flash19enable_sm80_to_sm89INS1_16FlashAttnFwdSm80INS1_25CollectiveMainloopFwdSm80ILi8ELi1ELb1EN4cute5tupleIJNS5_1CILi128EEES8_S8_EEELi128ENS_10bfloat16_tEfNS_4arch4Sm80ELb1ELb0ELb0ELb1ELb0ELb0ELb1ELb0EEENS1_21CollectiveEpilogueFwdIS9_NS6_IJNS7_ILi1EEESF_SF_EEESA_SC_Li256ELb1ELb1ELb0ELb0EEENS1_19SingleTileSchedulerILb1ELb0ELb1ELi128EEEEEEEEEvNT_6ParamsE --------------------------
	.section	.nv.constant0._ZN7cutlass13device_kernelIN5flash19enable_sm80_to_sm89INS1_16FlashAttnFwdSm80INS1_25CollectiveMainloopFwdSm80ILi8ELi1ELb1EN4cute5tupleIJNS5_1CILi128EEES8_S8_EEELi128ENS_10bfloat16_tEfNS_4arch4Sm80ELb1ELb0ELb0ELb1ELb0ELb0ELb1ELb0EEENS1_21CollectiveEpilogueFwdIS9_NS6_IJNS7_ILi1EEESF_SF_EEESA_SC_Li256ELb1ELb1ELb0ELb0EEENS1_19SingleTileSchedulerILb1ELb0ELb1ELi128EEEEEEEEEvNT_6ParamsE,"a",@progbits
	.sectionflags	@""
	.align	4
.nv.constant0._ZN7cutlass13device_kernelIN5flash19enable_sm80_to_sm89INS1_16FlashAttnFwdSm80INS1_25CollectiveMainloopFwdSm80ILi8ELi1ELb1EN4cute5tupleIJNS5_1CILi128EEES8_S8_EEELi128ENS_10bfloat16_tEfNS_4arch4Sm80ELb1ELb0ELb0ELb1ELb0ELb0ELb1ELb0EEENS1_21CollectiveEpilogueFwdIS9_NS6_IJNS7_ILi1EEESF_SF_EEESA_SC_Li256ELb1ELb1ELb0ELb0EEENS1_19SingleTileSchedulerILb1ELb0ELb1ELi128EEEEEEEEEvNT_6ParamsE:
	.zero		1576


//--------------------- .nv.constant0._ZN7cutlass13device_kernelIN5flash19enable_sm80_to_sm89INS1_16FlashAttnFwdSm80INS1_25CollectiveMainloopFwdSm80ILi8ELi1ELb1EN4cute5tupleIJNS5_1CILi128EEES8_S8_EEELi128ENS_10bfloat16_tEfNS_4arch4Sm80ELb1ELb0ELb0ELb1ELb0ELb1ELb1ELb0EEENS1_21CollectiveEpilogueFwdIS9_NS6_IJNS7_ILi1EEESF_SF_EEESA_SC_Li256ELb1ELb1ELb0ELb0EEENS1_19SingleTileSchedulerILb1ELb0ELb1ELi128EEEEEEEEEvNT_6ParamsE --------------------------
	.section	.nv.constant0._ZN7cutlass13device_kernelIN5flash19enable_sm80_to_sm89INS1_16FlashAttnFwdSm80INS1_25CollectiveMainloopFwdSm80ILi8ELi1ELb1EN4cute5tupleIJNS5_1CILi128EEES8_S8_EEELi128ENS_10bfloat16_tEfNS_4arch4Sm80ELb1ELb0ELb0ELb1ELb0ELb1ELb1ELb0EEENS1_21CollectiveEpilogueFwdIS9_NS6_IJNS7_ILi1EEESF_SF_EEESA_SC_Li256ELb1ELb1ELb0ELb0EEENS1_19SingleTileSchedulerILb1ELb0ELb1ELi128EEEEEEEEEvNT_6ParamsE,"a",@progbits
	.sectionflags	@""
	.align	4
.nv.constant0._ZN7cutlass13device_kernelIN5flash19enable_sm80_to_sm89INS1_16FlashAttnFwdSm80INS1_25CollectiveMainloopFwdSm80ILi8ELi1ELb1EN4cute5tupleIJNS5_1CILi128EEES8_S8_EEELi128ENS_10bfloat16_tEfNS_4arch4Sm80ELb1ELb0ELb0ELb1ELb0ELb1ELb1ELb0EEENS1_21CollectiveEpilogueFwdIS9_NS6_IJNS7_ILi1EEESF_SF_EEESA_SC_Li256ELb1ELb1ELb0ELb0EEENS1_19SingleTileSchedulerILb1ELb0ELb1ELi128EEEEEEEEEvNT_6ParamsE:
	.zero		1576


//--------------------- .nv.constant0._ZN7cutlass13device_kernelIN5flash19enable_sm80_to_sm89INS1_16FlashAttnFwdSm80INS1_25CollectiveMainloopFwdSm80ILi4ELi1ELb0EN4cute5tupleIJNS5_1CILi128EEENS7_ILi64EEES8_EEELi128ENS_10bfloat16_tEfNS_4arch4Sm80ELb0ELb0ELb0ELb0ELb0ELb0ELb1ELb0EEENS1_21CollectiveEpilogueFwdINS6_IJS8_S8_S9_EEENS6_IJNS7_ILi1EEESH_SH_EEESB_SD_Li128ELb0ELb1ELb0ELb0EEENS1_19SingleTileSchedulerILb0ELb0ELb1ELi128EEEEEEEEEvNT_6ParamsE --------------------------
	.section	.nv.constant0._ZN7cutlass13device_kernelIN5flash19enable_sm80_to_sm89INS1_16FlashAttnFwdSm80INS1_25CollectiveMainloopFwdSm80ILi4ELi1ELb0EN4cute5tupleIJNS5_1CILi128EEENS7_ILi64EEES8_EEELi128ENS_10bfloat16_tEfNS_4arch4Sm80ELb0ELb0ELb0ELb0ELb0ELb0ELb1ELb0EEENS1_21CollectiveEpilogueFwdINS6_IJS8_S8_S9_EEENS6_IJNS7_ILi1EEESH_SH_EEESB_SD_Li128ELb0ELb1ELb0ELb0EEENS1_19SingleTileSchedulerILb0ELb0ELb1ELi128EEEEEEEEEvNT_6ParamsE,"a",@progbits
	.sectionflags	@""
	.align	4
.nv.constant0._ZN7cutlass13device_kernelIN5flash19enable_sm80_to_sm89INS1_16FlashAttnFwdSm80INS1_25CollectiveMainloopFwdSm80ILi4ELi1ELb0EN4cute5tupleIJNS5_1CILi128EEENS7_ILi64EEES8_EEELi128ENS_10bfloat16_tEfNS_4arch4Sm80ELb0ELb0ELb0ELb0ELb0ELb0ELb1ELb0EEENS1_21CollectiveEpilogueFwdINS6_IJS8_S8_S9_EEENS6_IJNS7_ILi1EEESH_SH_EEESB_SD_Li128ELb0ELb1ELb0ELb0EEENS1_19SingleTileSchedulerILb0ELb0ELb1ELi128EEEEEEEEEvNT_6ParamsE:
	.zero		1576


//--------------------- .nv.constant0._ZN7cutlass13device_kernelIN5flash19enable_sm80_to_sm89INS1_16FlashAttnFwdSm80INS1_25CollectiveMainloopFwdSm80ILi4ELi1ELb0EN4cute5tupleIJNS5_1CILi128EEENS7_ILi64EEES8_EEELi128ENS_10bfloat16_tEfNS_4arch4Sm80ELb0ELb0ELb0ELb1ELb0ELb0ELb1ELb0EEENS1_21CollectiveEpilogueFwdINS6_IJS8_S8_S9_EEENS6_IJNS7_ILi1EEESH_SH_EEESB_SD_Li128ELb1ELb1ELb0ELb0EEENS1_19SingleTileSchedulerILb1ELb0ELb1ELi128EEEEEEEEEvNT_6ParamsE --------------------------
	.section	.nv.constant0._ZN7cutlass13device_kernelIN5flash19enable_sm80_to_sm89INS1_16FlashAttnFwdSm80INS1_25CollectiveMainloopFwdSm80ILi4ELi1ELb0EN4cute5tupleIJNS5_1CILi128EEENS7_ILi64EEES8_EEELi128ENS_10bfloat16_tEfNS_4arch4Sm80ELb0ELb0ELb0ELb1ELb0ELb0ELb1ELb0EEENS1_21CollectiveEpilogueFwdINS6_IJS8_S8_S9_EEENS6_IJNS7_ILi1EEESH_SH_EEESB_SD_Li128ELb1ELb1ELb0ELb0EEENS1_19SingleTileSchedulerILb1ELb0ELb1ELi128EEEEEEEEEvNT_6ParamsE,"a",@progbits
	.sectionflags	@""
	.align	4
.nv.constant0._ZN7cutlass13device_kernelIN5flash19enable_sm80_to_sm89INS1_16FlashAttnFwdSm80INS1_25CollectiveMainloopFwdSm80ILi4ELi1ELb0EN4cute5tupleIJNS5_1CILi128EEENS7_ILi64EEES8_EEELi128ENS_10bfloat16_tEfNS_4arch4Sm80ELb0ELb0ELb0ELb1ELb0ELb0ELb1ELb0EEENS1_21CollectiveEpilogueFwdINS6_IJS8_S8_S9_EEENS6_IJNS7_ILi1EEESH_SH_EEESB_SD_Li128ELb1ELb1ELb0ELb0EEENS1_19SingleTileSchedulerILb1ELb0ELb1ELi128EEEEEEEEEvNT_6ParamsE:
	.zero		1576


//--------------------- .nv.constant0._ZN7cutlass13device_kernelIN5flash19enable_sm80_to_sm89INS1_16FlashAttnFwdSm80INS1_25CollectiveMainloopFwdSm80ILi4ELi1ELb0EN4cute5tupleIJNS5_1CILi128EEENS7_ILi64EEES8_EEELi128ENS_10bfloat16_tEfNS_4arch4Sm80ELb0ELb0ELb0ELb1ELb0ELb1ELb1ELb0EEENS1_21CollectiveEpilogueFwdINS6_IJS8_S8_S9_EEENS6_IJNS7_ILi1EEESH_SH_EEESB_SD_Li128ELb1ELb1ELb0ELb0EEENS1_19SingleTileSchedulerILb1ELb0ELb1ELi128EEEEEEEEEvNT_6ParamsE --------------------------
	.section	.nv.constant0._ZN7cutlass13device_kernelIN5flash19enable_sm80_to_sm89INS1_16FlashAttnFwdSm80INS1_25CollectiveMainloopFwdSm80ILi4ELi1ELb0EN4cute5tupleIJNS5_1CILi128EEENS7_ILi64EEES8_EEELi128ENS_10bfloat16_tEfNS_4arch4Sm80ELb0ELb0ELb0ELb1ELb0ELb1ELb1ELb0EEENS1_21CollectiveEpilogueFwdINS6_IJS8_S8_S9_EEENS6_IJNS7_ILi1EEESH_SH_EEESB_SD_Li128ELb1ELb1ELb0ELb0EEENS1_19SingleTileSchedulerILb1ELb0ELb1ELi128EEEEEEEEEvNT_6ParamsE,"a",@progbits
	.sectionflags	@""
	.align	4
.nv.constant0._ZN7cutlass13device_kernelIN5flash19enable_sm80_to_sm89INS1_16FlashAttnFwdSm80INS1_25CollectiveMainloopFwdSm80ILi4ELi1ELb0EN4cute5tupleIJNS5_1CILi128EEENS7_ILi64EEES8_EEELi128ENS_10bfloat16_tEfNS_4arch4Sm80ELb0ELb0ELb0ELb1ELb0ELb1ELb1ELb0EEENS1_21CollectiveEpilogueFwdINS6_IJS8_S8_S9_EEENS6_IJNS7_ILi1EEESH_SH_EEESB_SD_Li128ELb1ELb1ELb0ELb0EEENS1_19SingleTileSchedulerILb1ELb0ELb1ELi128EEEEEEEEEvNT_6ParamsE:
	.zero		1576


//--------------------- .nv.constant0._ZN7cutlass13device_kernelIN5flash19enable_sm80_to_sm89INS1_16FlashAttnFwdSm80INS1_25CollectiveMainloopFwdSm80ILi4ELi1ELb0EN4cute5tupleIJNS5_1CILi128EEENS7_ILi48EEES8_EEELi128ENS_10bfloat16_tEfNS_4arch4Sm80ELb0ELb1ELb0ELb0ELb0ELb0ELb1ELb0EEENS1_21CollectiveEpilogueFwdINS6_IJS8_S8_S9_EEENS6_IJNS7_ILi1EEESH_SH_EEESB_SD_Li128ELb0ELb1ELb0ELb0EEENS1_19SingleTileSchedulerILb0ELb0ELb1ELi128EEEEEEEEEvNT_6ParamsE --------------------------
	.section	.nv.constant0._ZN7cutlass13device_kernelIN5flash19enable_sm80_to_sm89INS1_16FlashAttnFwdSm80INS1_25CollectiveMainloopFwdSm80ILi4ELi1ELb0EN4cute5tupleIJNS5_1CILi128EEENS7_ILi48EEES8_EEELi128ENS_10bfloat16_tEfNS_4arch4Sm80ELb0ELb1ELb0ELb0ELb0ELb0ELb1ELb0EEENS1_21CollectiveEpilogueFwdINS6_IJS8_S8_S9_EEENS6_IJNS7_ILi1EEESH_SH_EEESB_SD_Li128ELb0ELb1ELb0ELb0EEENS1_19SingleTileSchedulerILb0ELb0ELb1ELi128EEEEEEEEEvNT_6ParamsE,"a",@progbits
	.sectionflags	@""
	.align	4
.nv.constant0._ZN7cutlass13device_kernelIN5flash19enable_sm80_to_sm89INS1_16FlashAttnFwdSm80INS1_25CollectiveMainloopFwdSm80ILi4ELi1ELb0EN4cute5tupleIJNS5_1CILi128EEENS7_ILi48EEES8_EEELi128ENS_10bfloat16_tEfNS_4arch4Sm80ELb0ELb1ELb0ELb0ELb0ELb0ELb1ELb0EEENS1_21CollectiveEpilogueFwdINS6_IJS8_S8_S9_EEENS6_IJNS7_ILi1EEESH_SH_EEESB_SD_Li128ELb0ELb1ELb0ELb0EEENS1_19SingleTileSchedulerILb0ELb0ELb1ELi128EEEEEEEEEvNT_6ParamsE:
	.zero		1576


//--------------------- .nv.constant0._ZN7cutlass13device_kernelIN5flash19enable_sm80_to_sm89INS1_16FlashAttnFwdSm80INS1_25CollectiveMainloopFwdSm80ILi4ELi1ELb0EN4cute5tupleIJNS5_1CILi128EEENS7_ILi48EEES8_EEELi128ENS_10bfloat16_tEfNS_4arch4Sm80ELb0ELb1ELb0ELb1ELb0ELb0ELb1ELb0EEENS1_21CollectiveEpilogueFwdINS6_IJS8_S8_S9_EEENS6_IJNS7_ILi1EEESH_SH_EEESB_SD_Li128ELb1ELb1ELb0ELb0EEENS1_19SingleTileSchedulerILb1ELb0ELb1ELi128EEEEEEEEEvNT_6ParamsE --------------------------
	.section	.nv.constant0._ZN7cutlass13device_kernelIN5flash19enable_sm80_to_sm89INS1_16FlashAttnFwdSm80INS1_25CollectiveMainloopFwdSm80ILi4ELi1ELb0EN4cute5tupleIJNS5_1CILi128EEENS7_ILi48EEES8_EEELi128ENS_10bfloat16_tEfNS_4arch4Sm80ELb0ELb1ELb0ELb1ELb0ELb0ELb1ELb0EEENS1_21CollectiveEpilogueFwdINS6_IJS8_S8_S9_EEENS6_IJNS7_ILi1EEESH_SH_EEESB_SD_Li128ELb1ELb1ELb0ELb0EEENS1_19SingleTileSchedulerILb1ELb0ELb1ELi128EEEEEEEEEvNT_6ParamsE,"a",@progbits
	.sectionflags	@""
	.align	4
.nv.constant0._ZN7cutlass13device_kernelIN5flash19enable_sm80_to_sm89INS1_16FlashAttnFwdSm80INS1_25CollectiveMainloopFwdSm80ILi4ELi1ELb0EN4cute5tupleIJNS5_1CILi128EEENS7_ILi48EEES8_EEELi128ENS_10bfloat16_tEfNS_4arch4Sm80ELb0ELb1ELb0ELb1ELb0ELb0ELb1ELb0EEENS1_21CollectiveEpilogueFwdINS6_IJS8_S8_S9_EEENS6_IJNS7_ILi1EEESH_SH_EEESB_SD_Li128ELb1ELb1ELb0ELb0EEENS1_19SingleTileSchedulerILb1ELb0ELb1ELi128EEEEEEEEEvNT_6ParamsE:
	.zero		1576


//--------------------- .nv.constant0._ZN7cutlass13device_kernelIN5flash19enable_sm80_to_sm89INS1_16FlashAttnFwdSm80INS1_25CollectiveMainloopFwdSm80ILi4ELi1ELb0EN4cute5tupleIJNS5_1CILi128EEENS7_ILi48EEES8_EEELi128ENS_10bfloat16_tEfNS_4arch4Sm80ELb0ELb1ELb0ELb1ELb0ELb1ELb1ELb0EEENS1_21CollectiveEpilogueFwdINS6_IJS8_S8_S9_EEENS6_IJNS7_ILi1EEESH_SH_EEESB_SD_Li128ELb1ELb1ELb0ELb0EEENS1_19SingleTileSchedulerILb1ELb0ELb1ELi128EEEEEEEEEvNT_6ParamsE --------------------------
	.section	.nv.constant0._ZN7cutlass13device_kernelIN5flash19enable_sm80_to_sm89INS1_16FlashAttnFwdSm80INS1_25CollectiveMainloopFwdSm80ILi4ELi1ELb0EN4cute5tupleIJNS5_1CILi128EEENS7_ILi48EEES8_EEELi128ENS_10bfloat16_tEfNS_4arch4Sm80ELb0ELb1ELb0ELb1ELb0ELb1ELb1ELb0EEENS1_21CollectiveEpilogueFwdINS6_IJS8_S8_S9_EEENS6_IJNS7_ILi1EEESH_SH_EEESB_SD_Li128ELb1ELb1ELb0ELb0EEENS1_19SingleTileSchedulerILb1ELb0ELb1ELi128EEEEEEEEEvNT_6ParamsE,"a",@progbits
	.sectionflags	@""
	.align	4
.nv.constant0._ZN7cutlass13device_kernelIN5flash19enable_sm80_to_sm89INS1_16FlashAttnFwdSm80INS1_25CollectiveMainloopFwdSm80ILi4ELi1ELb0EN4cute5tupleIJNS5_1CILi128EEENS7_ILi48EEES8_EEELi128ENS_10bfloat16_tEfNS_4arch4Sm80ELb0ELb1ELb0ELb1ELb0ELb1ELb1ELb0EEENS1_21CollectiveEpilogueFwdINS6_IJS8_S8_S9_EEENS6_IJNS7_ILi1EEESH_SH_EEESB_SD_Li128ELb1ELb1ELb0ELb0EEENS1_19SingleTileSchedulerILb1ELb0ELb1ELi128EEEEEEEEEvNT_6ParamsE:
	.zero		1576


//--------------------- .nv.constant0._ZN7cutlass13device_kernelIN5flash19enable_sm80_to_sm89INS1_16FlashAttnFwdSm80INS1_25CollectiveMainloopFwdSm80ILi4ELi1ELb0EN4cute5tupleIJNS5_1CILi128EEENS7_ILi64EEES8_EEELi128ENS_10bfloat16_tEfNS_4arch4Sm80ELb1ELb0ELb0ELb0ELb0ELb0ELb1ELb0EEENS1_21CollectiveEpilogueFwdINS6_IJS8_S8_S9_EEENS6_IJNS7_ILi1EEESH_SH_EEESB_SD_Li128ELb0ELb1ELb0ELb0EEENS1_30DynamicPersistentTileSchedulerILi128ELi128ELb0ELb1ELb0EEEEEEEEEvNT_6ParamsE --------------------------
	.section	.nv.constant0._ZN7cutlass13device_kernelIN5flash19enable_sm80_to_sm89INS1_16FlashAttnFwdSm80INS1_25CollectiveMainloopFwdSm80ILi4ELi1ELb0EN4cute5tupleIJNS5_1CILi128EEENS7_ILi64EEES8_EEELi128ENS_10bfloat16_tEfNS_4arch4Sm80ELb1ELb0ELb0ELb0ELb0ELb0ELb1ELb0EEENS1_21CollectiveEpilogueFwdINS6_IJS8_S8_S9_EEENS6_IJNS7_ILi1EEESH_SH_EEESB_SD_Li128ELb0ELb1ELb0ELb0EEENS1_30DynamicPersistentTileSchedulerILi128ELi128ELb0ELb1ELb0EEEEEEEEEvNT_6ParamsE,"a",@progbits
	.sectionflags	@""
	.align	4
.nv.constant0._ZN7cutlass13device_kernelIN5flash19enable_sm80_to_sm89INS1_16FlashAttnFwdSm80INS1_25CollectiveMainloopFwdSm80ILi4ELi1ELb0EN4cute5tupleIJNS5_1CILi128EEENS7_ILi64EEES8_EEELi128ENS_10bfloat16_tEfNS_4arch4Sm80ELb1ELb0ELb0ELb0ELb0ELb0ELb1ELb0EEENS1_21CollectiveEpilogueFwdINS6_IJS8_S8_S9_EEENS6_IJNS7_ILi1EEESH_SH_EEESB_SD_Li128ELb0ELb1ELb0ELb0EEENS1_30DynamicPersistentTileSchedulerILi128ELi128ELb0ELb1ELb0EEEEEEEEEvNT_6ParamsE:
	.zero		1592


//--------------------- .nv.constant0._ZN7cutlass13device_kernelIN5flash19enable_sm80_to_sm89INS1_16FlashAttnFwdSm80INS1_25CollectiveMainloopFwdSm80ILi4ELi1ELb0EN4cute5tupleIJNS5_1CILi128EEENS7_ILi64EEES8_EEELi128ENS_10bfloat16_tEfNS_4arch4Sm80ELb1ELb0ELb0ELb1ELb0ELb0ELb1ELb0EEENS1_21CollectiveEpilogueFwdINS6_IJS8_S8_S9_EEENS6_IJNS7_ILi1EEESH_SH_EEESB_SD_Li128ELb1ELb1ELb0ELb0EEENS1_19SingleTileSchedulerILb1ELb0ELb1ELi128EEEEEEEEEvNT_6ParamsE --------------------------
	.section	.nv.constant0._ZN7cutlass13device_kernelIN5flash19enable_sm80_to_sm89INS1_16FlashAttnFwdSm80INS1_25CollectiveMainloopFwdSm80ILi4ELi1ELb0EN4cute5tupleIJNS5_1CILi128EEENS7_ILi64EEES8_EEELi128ENS_10bfloat16_tEfNS_4arch4Sm80ELb1ELb0ELb0ELb1ELb0ELb0ELb1ELb0EEENS1_21CollectiveEpilogueFwdINS6_IJS8_S8_S9_EEENS6_IJNS7_ILi1EEESH_SH_EEESB_SD_Li128ELb1ELb1ELb0ELb0EEENS1_19SingleTileSchedulerILb1ELb0ELb1ELi128EEEEEEEEEvNT_6ParamsE,"a",@progbits
	.sectionflags	@""
	.align	4
.nv.constant0._ZN7cutlass13device_kernelIN5flash19enable_sm80_to_sm89INS1_16FlashAttnFwdSm80INS1_25CollectiveMainloopFwdSm80ILi4ELi1ELb0EN4cute5tupleIJNS5_1CILi128EEENS7_ILi64EEES8_EEELi128ENS_10bfloat16_tEfNS_4arch4Sm80ELb1ELb0ELb0ELb1ELb0ELb0ELb1ELb0EEENS1_21CollectiveEpilogueFwdINS6_IJS8_S8_S9_EEENS6_IJNS7_ILi1EEESH_SH_EEESB_SD_Li128ELb1ELb1ELb0ELb0EEENS1_19SingleTileSchedulerILb1ELb0ELb1ELi128EEEEEEEEEvNT_6ParamsE:
	.zero		1576


//--------------------- .nv.constant0._ZN7cutlass13device_kernelIN5flash19enable_sm80_to_sm89INS1_16FlashAttnFwdSm80INS1_25CollectiveMainloopFwdSm80ILi4ELi1ELb0EN4cute5tupleIJNS5_1CILi128EEENS7_ILi64EEES8_EEELi128ENS_10bfloat16_tEfNS_4arch4Sm80ELb1ELb0ELb0ELb1ELb0ELb1ELb1ELb0EEENS1_21CollectiveEpilogueFwdINS6_IJS8_S8_S9_EEENS6_IJNS7_ILi1EEESH_SH_EEESB_SD_Li128ELb1ELb1ELb0ELb0EEENS1_19SingleTileSchedulerILb1ELb0ELb1ELi128EEEEEEEEEvNT_6ParamsE --------------------------
	.section	.nv.constant0._ZN7cutlass13device_kernelIN5flash19enable_sm80_to_sm89INS1_16FlashAttnFwdSm80INS1_25CollectiveMainloopFwdSm80ILi4ELi1ELb0EN4cute5tupleIJNS5_1CILi128EEENS7_ILi64EEES8_EEELi128ENS_10bfloat16_tEfNS_4arch4Sm80ELb1ELb0ELb0ELb1ELb0ELb1ELb1ELb0EEENS1_21CollectiveEpilogueFwdINS6_IJS8_S8_S9_EEENS6_IJNS7_ILi1EEESH_SH_EEESB_SD_Li128ELb1ELb1ELb0ELb0EEENS1_19SingleTileSchedulerILb1ELb0ELb1ELi128EEEEEEEEEvNT_6ParamsE,"a",@progbits
	.sectionflags	@""
	.align	4
.nv.constant0._ZN7cutlass13device_kernelIN5flash19enable_sm80_to_sm89INS1_16FlashAttnFwdSm80INS1_25CollectiveMainloopFwdSm80ILi4ELi1ELb0EN4cute5tupleIJNS5_1CILi128EEENS7_ILi64EEES8_EEELi128ENS_10bfloat16_tEfNS_4arch4Sm80ELb1ELb0ELb0ELb1ELb0ELb1ELb1ELb0EEENS1_21CollectiveEpilogueFwdINS6_IJS8_S8_S9_EEENS6_IJNS7_ILi1EEESH_SH_EEESB_SD_Li128ELb1ELb1ELb0ELb0EEENS1_19SingleTileSchedulerILb1ELb0ELb1ELi128EEEEEEEEEvNT_6ParamsE:
	.zero		1576


//--------------------- SYMBOLS --------------------------

	.type		.nv.reservedSmem.offset0,@object
	.size		.nv.reservedSmem.offset0,0x4
